	.target	sm_90a

	.elftype	@"ET_EXEC"


//--------------------- .note.nv.tkinfo           --------------------------
	.section	.note.nv.tkinfo,"",@"SHT_NOTE"
	.sectionflags	@"SHF_NOTE_NV_TKINFO"
	.tkinfo
        /*0018*/ 	.word	0x00000002
        /*0030*/ 	.string	""
        /*0030*/ 	.string	"ptxas"
        /*0030*/ 	.string	"Cuda compilation tools, release 13.0, V13.0.88"
        /*0030*/ 	.string	"Build cuda_13.0.r13.0/compiler.36424714_0"
        /*0030*/ 	.string	"-arch sm_90a -m 64 "



//--------------------- .note.nv.cuinfo           --------------------------
	.section	.note.nv.cuinfo,"",@"SHT_NOTE"
	.sectionflags	@"SHF_NOTE_NV_CUINFO"
        /*0018*/ 	.short	0x0002
        /*001a*/ 	.short	0x005a
        /*001c*/ 	.short	0x0082
	.zero		2


//--------------------- .nv.info                  --------------------------
	.section	.nv.info,"",@"SHT_CUDA_INFO"
	.align	4


	//----- nvinfo : EIATTR_REGCOUNT
	.align		4
        /*0000*/ 	.byte	0x04, 0x2f
        /*0002*/ 	.short	(.L_15 - .L_14)
	.align		4
.L_14:
        /*0004*/ 	.word	index@(_ZN7cutlass13device_kernelINS_4gemm6kernel13GemmUniversalIN4cute5tupleIJiiiiEEENS1_10collective13CollectiveMmaINS1_34MainloopSm90TmaGmmaWarpSpecializedILi9ENS5_IJNS4_1CILi1EEESB_SB_EEENS1_35KernelTmaWarpSpecializedCooperativeEEENS5_IJNSA_ILi128EEENSA_ILi256EEENSA_ILi64EEEEEEaNS5_IJlSB_lEEEaSJ_NS4_8TiledMMAINS4_8MMA_AtomIJNS4_4SM904GMMA27MMA_64x256x32_S32S8S8_SS_TNEEEENS4_6LayoutINS5_IJNSA_ILi2EEESB_SB_EEENS5_IJSB_NSA_ILi0EEEST_EEEEENS5_IJNS4_10UnderscoreESW_SW_EEEEENS4_13SM90_TMA_LOADENS4_14ComposedLayoutINS4_7SwizzleILi2ELi4ELi3EEENS4_18smem_ptr_flag_bitsILi8EEENSQ_INS5_IJNSA_ILi8EEESH_EEENS5_IJSH_SB_EEEEEEEvNS4_8identityESZ_S19_vS1A_EENS_8epilogue10collective6detail29Sm90TmaWarpSpecializedAdapterINS1D_15DefaultEpilogueIaSJ_SJ_NS1C_6thread17LinearCombinationIaLi1EiiLNS1H_9ScaleType4KindE0ELNS_15FloatRoundStyleE2EaEENS1_15EpilogueDefaultEEEEEvvEEEEvNT_6ParamsE)
        /*0008*/ 	.word	0x000000a8


	//----- nvinfo : EIATTR_FRAME_SIZE
	.align		4
.L_15:
        /*000c*/ 	.byte	0x04, 0x11
        /*000e*/ 	.short	(.L_17 - .L_16)
	.align		4
.L_16:
        /*0010*/ 	.word	index@(_ZN7cutlass13device_kernelINS_4gemm6kernel13GemmUniversalIN4cute5tupleIJiiiiEEENS1_10collective13CollectiveMmaINS1_34MainloopSm90TmaGmmaWarpSpecializedILi9ENS5_IJNS4_1CILi1EEESB_SB_EEENS1_35KernelTmaWarpSpecializedCooperativeEEENS5_IJNSA_ILi128EEENSA_ILi256EEENSA_ILi64EEEEEEaNS5_IJlSB_lEEEaSJ_NS4_8TiledMMAINS4_8MMA_AtomIJNS4_4SM904GMMA27MMA_64x256x32_S32S8S8_SS_TNEEEENS4_6LayoutINS5_IJNSA_ILi2EEESB_SB_EEENS5_IJSB_NSA_ILi0EEEST_EEEEENS5_IJNS4_10UnderscoreESW_SW_EEEEENS4_13SM90_TMA_LOADENS4_14ComposedLayoutINS4_7SwizzleILi2ELi4ELi3EEENS4_18smem_ptr_flag_bitsILi8EEENSQ_INS5_IJNSA_ILi8EEESH_EEENS5_IJSH_SB_EEEEEEEvNS4_8identityESZ_S19_vS1A_EENS_8epilogue10collective6detail29Sm90TmaWarpSpecializedAdapterINS1D_15DefaultEpilogueIaSJ_SJ_NS1C_6thread17LinearCombinationIaLi1EiiLNS1H_9ScaleType4KindE0ELNS_15FloatRoundStyleE2EaEENS1_15EpilogueDefaultEEEEEvvEEEEvNT_6ParamsE)
        /*0014*/ 	.word	0x00000000


	//----- nvinfo : EIATTR_MIN_STACK_SIZE
	.align		4
.L_17:
        /*0018*/ 	.byte	0x04, 0x12
        /*001a*/ 	.short	(.L_19 - .L_18)
	.align		4
.L_18:
        /*001c*/ 	.word	index@(_ZN7cutlass13device_kernelINS_4gemm6kernel13GemmUniversalIN4cute5tupleIJiiiiEEENS1_10collective13CollectiveMmaINS1_34MainloopSm90TmaGmmaWarpSpecializedILi9ENS5_IJNS4_1CILi1EEESB_SB_EEENS1_35KernelTmaWarpSpecializedCooperativeEEENS5_IJNSA_ILi128EEENSA_ILi256EEENSA_ILi64EEEEEEaNS5_IJlSB_lEEEaSJ_NS4_8TiledMMAINS4_8MMA_AtomIJNS4_4SM904GMMA27MMA_64x256x32_S32S8S8_SS_TNEEEENS4_6LayoutINS5_IJNSA_ILi2EEESB_SB_EEENS5_IJSB_NSA_ILi0EEEST_EEEEENS5_IJNS4_10UnderscoreESW_SW_EEEEENS4_13SM90_TMA_LOADENS4_14ComposedLayoutINS4_7SwizzleILi2ELi4ELi3EEENS4_18smem_ptr_flag_bitsILi8EEENSQ_INS5_IJNSA_ILi8EEESH_EEENS5_IJSH_SB_EEEEEEEvNS4_8identityESZ_S19_vS1A_EENS_8epilogue10collective6detail29Sm90TmaWarpSpecializedAdapterINS1D_15DefaultEpilogueIaSJ_SJ_NS1C_6thread17LinearCombinationIaLi1EiiLNS1H_9ScaleType4KindE0ELNS_15FloatRoundStyleE2EaEENS1_15EpilogueDefaultEEEEEvvEEEEvNT_6ParamsE)
        /*0020*/ 	.word	0x00000000
.L_19:


//--------------------- .nv.compat                --------------------------
	.section	.nv.compat,"",@"SHT_CUDA_COMPAT_INFO"
	.align	4
        /*0000*/ 	.byte	0x02, 0x09, 0x01, 0x00, 0x02, 0x02, 0x04, 0x00, 0x02, 0x05, 0x05, 0x00, 0x03, 0x07, 0x01, 0x01
        /*0010*/ 	.byte	0x02, 0x03, 0x01, 0x00, 0x02, 0x06, 0x01, 0x00, 0x04, 0x0b, 0x08, 0x00, 0x00, 0x00, 0x00, 0x00
        /*0020*/ 	.byte	0x00, 0x00, 0x00, 0x00


//--------------------- .nv.info._ZN7cutlass13device_kernelINS_4gemm6kernel13GemmUniversalIN4cute5tupleIJiiiiEEENS1_10collective13CollectiveMmaINS1_34MainloopSm90TmaGmmaWarpSpecializedILi9ENS5_IJNS4_1CILi1EEESB_SB_EEENS1_35KernelTmaWarpSpecializedCooperativeEEENS5_IJNSA_ILi128EEENSA_ILi256EEENSA_ILi64EEEEEEaNS5_IJlSB_lEEEaSJ_NS4_8TiledMMAINS4_8MMA_AtomIJNS4_4SM904GMMA27MMA_64x256x32_S32S8S8_SS_TNEEEENS4_6LayoutINS5_IJNSA_ILi2EEESB_SB_EEENS5_IJSB_NSA_ILi0EEEST_EEEEENS5_IJNS4_10UnderscoreESW_SW_EEEEENS4_13SM90_TMA_LOADENS4_14ComposedLayoutINS4_7SwizzleILi2ELi4ELi3EEENS4_18smem_ptr_flag_bitsILi8EEENSQ_INS5_IJNSA_ILi8EEESH_EEENS5_IJSH_SB_EEEEEEEvNS4_8identityESZ_S19_vS1A_EENS_8epilogue10collective6detail29Sm90TmaWarpSpecializedAdapterINS1D_15DefaultEpilogueIaSJ_SJ_NS1C_6thread17LinearCombinationIaLi1EiiLNS1H_9ScaleType4KindE0ELNS_15FloatRoundStyleE2EaEENS1_15EpilogueDefaultEEEEEvvEEEEvNT_6ParamsE --------------------------
	.section	.nv.info._ZN7cutlass13device_kernelINS_4gemm6kernel13GemmUniversalIN4cute5tupleIJiiiiEEENS1_10collective13CollectiveMmaINS1_34MainloopSm90TmaGmmaWarpSpecializedILi9ENS5_IJNS4_1CILi1EEESB_SB_EEENS1_35KernelTmaWarpSpecializedCooperativeEEENS5_IJNSA_ILi128EEENSA_ILi256EEENSA_ILi64EEEEEEaNS5_IJlSB_lEEEaSJ_NS4_8TiledMMAINS4_8MMA_AtomIJNS4_4SM904GMMA27MMA_64x256x32_S32S8S8_SS_TNEEEENS4_6LayoutINS5_IJNSA_ILi2EEESB_SB_EEENS5_IJSB_NSA_ILi0EEEST_EEEEENS5_IJNS4_10UnderscoreESW_SW_EEEEENS4_13SM90_TMA_LOADENS4_14ComposedLayoutINS4_7SwizzleILi2ELi4ELi3EEENS4_18smem_ptr_flag_bitsILi8EEENSQ_INS5_IJNSA_ILi8EEESH_EEENS5_IJSH_SB_EEEEEEEvNS4_8identityESZ_S19_vS1A_EENS_8epilogue10collective6detail29Sm90TmaWarpSpecializedAdapterINS1D_15DefaultEpilogueIaSJ_SJ_NS1C_6thread17LinearCombinationIaLi1EiiLNS1H_9ScaleType4KindE0ELNS_15FloatRoundStyleE2EaEENS1_15EpilogueDefaultEEEEEvvEEEEvNT_6ParamsE,"",@"SHT_CUDA_INFO"
	.sectionflags	@""
	.align	4


	//----- nvinfo : EIATTR_CUDA_API_VERSION
	.align		4
        /*0000*/ 	.byte	0x04, 0x37
        /*0002*/ 	.short	(.L_21 - .L_20)
.L_20:
        /*0004*/ 	.word	0x00000082


	//----- nvinfo : EIATTR_KPARAM_INFO
	.align		4
.L_21:
        /*0008*/ 	.byte	0x04, 0x17
        /*000a*/ 	.short	(.L_23 - .L_22)
.L_22:
        /*000c*/ 	.word	0x00000000
        /*0010*/ 	.short	0x0000
        /*0012*/ 	.short	0x0070
        /*0014*/ 	.byte	0x00, 0xf0, 0x01, 0x10


	//----- nvinfo : EIATTR_SPARSE_MMA_MASK
	.align		4
.L_23:
        /*0018*/ 	.byte	0x03, 0x50
        /*001a*/ 	.short	0x0000


	//----- nvinfo : EIATTR_MAXREG_COUNT
	.align		4
        /*001c*/ 	.byte	0x03, 0x1b
        /*001e*/ 	.short	0x00a8


	//----- nvinfo : EIATTR_NUM_BARRIERS
	.align		4
        /*0020*/ 	.byte	0x02, 0x4c
        /*0022*/ 	.byte	0x01
	.zero		1


	//----- nvinfo : EIATTR_EXTERNS
	.align		4
        /*0024*/ 	.byte	0x04, 0x0f
        /*0026*/ 	.short	(.L_25 - .L_24)


	//   ....[0]....
	.align		4
.L_24:
        /*0028*/ 	.word	index@(__assertfail)


	//----- nvinfo : EIATTR_MERCURY_ISA_VERSION
	.align		4
.L_25:
        /*002c*/ 	.byte	0x03, 0x5f
        /*002e*/ 	.short	0x0101


	//----- nvinfo : EIATTR_INT_WARP_WIDE_INSTR_OFFSETS
	.align		4
        /*0030*/ 	.byte	0x04, 0x31
        /*0032*/ 	.short	(.L_27 - .L_26)


	//   ....[0]....
.L_26:
        /*0034*/ 	.word	0x00000480


	//   ....[1]....
        /*0038*/ 	.word	0x000004b0


	//   ....[2]....
        /*003c*/ 	.word	0x00000590


	//----- nvinfo : EIATTR_COOP_GROUP_MASK_REGIDS
	.align		4
.L_27:
        /*0040*/ 	.byte	0x04, 0x29
        /*0042*/ 	.short	(.L_29 - .L_28)


	//   ....[0]....
.L_28:
        /*0044*/ 	.word	0xffffffff


	//   ....[1]....
        /*0048*/ 	.word	0xffffffff


	//   ....[2]....
        /*004c*/ 	.word	0xffffffff


	//   ....[3]....
        /*0050*/ 	.word	0xffffffff


	//   ....[4]....
        /*0054*/ 	.word	0xffffffff


	//----- nvinfo : EIATTR_COOP_GROUP_INSTR_OFFSETS
	.align		4
.L_29:
        /*0058*/ 	.byte	0x04, 0x28
        /*005a*/ 	.short	(.L_31 - .L_30)


	//   ....[0]....
.L_30:
        /*005c*/ 	.word	0x00000060


	//   ....[1]....
        /*0060*/ 	.word	0x00000070


	//   ....[2]....
        /*0064*/ 	.word	0x00000130


	//   ....[3]....
        /*0068*/ 	.word	0x00000390


	//   ....[4]....
        /*006c*/ 	.word	0x00001040


	//----- nvinfo : EIATTR_REG_RECONFIG
	.align		4
.L_31:
        /*0070*/ 	.byte	0x01, 0x54
	.zero		2


	//----- nvinfo : EIATTR_SYSCALL_OFFSETS
	.align		4
        /*0074*/ 	.byte	0x04, 0x46
        /*0076*/ 	.short	(.L_33 - .L_32)


	//   ....[0]....
.L_32:
        /*0078*/ 	.word	0x00001200


	//----- nvinfo : EIATTR_MBARRIER_INSTR_OFFSETS
	.align		4
.L_33:
        /*007c*/ 	.byte	0x04, 0x39
        /*007e*/ 	.short	(.L_35 - .L_34)


	//   ....[0]....
.L_34:
        /*0080*/ 	.word	0x00000250
        /*0084*/ 	.word	0x000000ff
        /*0088*/ 	.word	0x00000000
        /*008c*/ 	.short	0x0100
        /*008e*/ 	.byte	0x08
	.zero		1


	//   ....[1]....
        /*0090*/ 	.word	0x00000260
        /*0094*/ 	.word	0x000000ff
        /*0098*/ 	.word	0x00000048
        /*009c*/ 	.short	0x0100
        /*009e*/ 	.byte	0x08
	.zero		1


	//   ....[2]....
        /*00a0*/ 	.word	0x00000270
        /*00a4*/ 	.word	0x000000ff
        /*00a8*/ 	.word	0x00000008
        /*00ac*/ 	.short	0x0100
        /*00ae*/ 	.byte	0x08
	.zero		1


	//   ....[3]....
        /*00b0*/ 	.word	0x00000280
        /*00b4*/ 	.word	0x000000ff
        /*00b8*/ 	.word	0x00000050
        /*00bc*/ 	.short	0x0100
        /*00be*/ 	.byte	0x08
	.zero		1


	//   ....[4]....
        /*00c0*/ 	.word	0x00000290
        /*00c4*/ 	.word	0x000000ff
        /*00c8*/ 	.word	0x00000010
        /*00cc*/ 	.short	0x0100
        /*00ce*/ 	.byte	0x08
	.zero		1


	//   ....[5]....
        /*00d0*/ 	.word	0x000002a0
        /*00d4*/ 	.word	0x000000ff
        /*00d8*/ 	.word	0x00000058
        /*00dc*/ 	.short	0x0100
        /*00de*/ 	.byte	0x08
	.zero		1


	//   ....[6]....
        /*00e0*/ 	.word	0x000002b0
        /*00e4*/ 	.word	0x000000ff
        /*00e8*/ 	.word	0x00000018
        /*00ec*/ 	.short	0x0100
        /*00ee*/ 	.byte	0x08
	.zero		1


	//   ....[7]....
        /*00f0*/ 	.word	0x000002c0
        /*00f4*/ 	.word	0x000000ff
        /*00f8*/ 	.word	0x00000060
        /*00fc*/ 	.short	0x0100
        /*00fe*/ 	.byte	0x08
	.zero		1


	//   ....[8]....
        /*0100*/ 	.word	0x000002d0
        /*0104*/ 	.word	0x000000ff
        /*0108*/ 	.word	0x00000020
        /*010c*/ 	.short	0x0100
        /*010e*/ 	.byte	0x08
	.zero		1


	//   ....[9]....
        /*0110*/ 	.word	0x000002e0
        /*0114*/ 	.word	0x000000ff
        /*0118*/ 	.word	0x00000068
        /*011c*/ 	.short	0x0100
        /*011e*/ 	.byte	0x08
	.zero		1


	//   ....[10]....
        /*0120*/ 	.word	0x000002f0
        /*0124*/ 	.word	0x000000ff
        /*0128*/ 	.word	0x00000028
        /*012c*/ 	.short	0x0100
        /*012e*/ 	.byte	0x08
	.zero		1


	//   ....[11]....
        /*0130*/ 	.word	0x00000300
        /*0134*/ 	.word	0x000000ff
        /*0138*/ 	.word	0x00000070
        /*013c*/ 	.short	0x0100
        /*013e*/ 	.byte	0x08
	.zero		1


	//   ....[12]....
        /*0140*/ 	.word	0x00000310
        /*0144*/ 	.word	0x000000ff
        /*0148*/ 	.word	0x00000030
        /*014c*/ 	.short	0x0100
        /*014e*/ 	.byte	0x08
	.zero		1


	//   ....[13]....
        /*0150*/ 	.word	0x00000320
        /*0154*/ 	.word	0x000000ff
        /*0158*/ 	.word	0x00000078
        /*015c*/ 	.short	0x0100
        /*015e*/ 	.byte	0x08
	.zero		1


	//   ....[14]....
        /*0160*/ 	.word	0x00000330
        /*0164*/ 	.word	0x000000ff
        /*0168*/ 	.word	0x00000038
        /*016c*/ 	.short	0x0100
        /*016e*/ 	.byte	0x08
	.zero		1


	//   ....[15]....
        /*0170*/ 	.word	0x00000340
        /*0174*/ 	.word	0x000000ff
        /*0178*/ 	.word	0x00000080
        /*017c*/ 	.short	0x0100
        /*017e*/ 	.byte	0x08
	.zero		1


	//   ....[16]....
        /*0180*/ 	.word	0x00000350
        /*0184*/ 	.word	0x000000ff
        /*0188*/ 	.word	0x00000040
        /*018c*/ 	.short	0x0100
        /*018e*/ 	.byte	0x08
	.zero		1


	//   ....[17]....
        /*0190*/ 	.word	0x00000360
        /*0194*/ 	.word	0x000000ff
        /*0198*/ 	.word	0x00000088
        /*019c*/ 	.short	0x0100
        /*019e*/ 	.byte	0x08
	.zero		1


	//   ....[18]....
        /*01a0*/ 	.word	0x00000600
        /*01a4*/ 	.word	0x000000ff
        /*01a8*/ 	.word	0x000000a0
        /*01ac*/ 	.short	0x0100
        /*01ae*/ 	.byte	0x06
	.zero		1


	//   ....[19]....
        /*01b0*/ 	.word	0x00000660
        /*01b4*/ 	.word	0x000000ff
        /*01b8*/ 	.word	0x000000a8
        /*01bc*/ 	.short	0x0100
        /*01be*/ 	.byte	0x06
	.zero		1


	//   ....[20]....
        /*01c0*/ 	.word	0x000012d0
        /*01c4*/ 	.word	0x00000003
        /*01c8*/ 	.word	0x00000000
        /*01cc*/ 	.short	0x010a
        /*01ce*/ 	.byte	0x3f
	.zero		1


	//   ....[21]....
        /*01d0*/ 	.word	0x00001310
        /*01d4*/ 	.word	0x00000003
        /*01d8*/ 	.word	0x00000000
        /*01dc*/ 	.short	0x010a
        /*01de*/ 	.byte	0x3f
	.zero		1


	//   ....[22]....
        /*01e0*/ 	.word	0x000015e0
        /*01e4*/ 	.word	0x00000005
        /*01e8*/ 	.word	0x00000000
        /*01ec*/ 	.short	0x010a
        /*01ee*/ 	.byte	0x3f
	.zero		1


	//   ....[23]....
        /*01f0*/ 	.word	0x00001620
        /*01f4*/ 	.word	0x00000005
        /*01f8*/ 	.word	0x00000000
        /*01fc*/ 	.short	0x010a
        /*01fe*/ 	.byte	0x3f
	.zero		1


	//   ....[24]....
        /*0200*/ 	.word	0x00001780
        /*0204*/ 	.word	0x00000004
        /*0208*/ 	.word	0x00000000
        /*020c*/ 	.short	0x0101
        /*020e*/ 	.byte	0x3f
	.zero		1


	//   ....[25]....
        /*0210*/ 	.word	0x00001960
        /*0214*/ 	.word	0x00000000
        /*0218*/ 	.word	0x00000000
        /*021c*/ 	.short	0x0101
        /*021e*/ 	.byte	0x3f
	.zero		1


	//   ....[26]....
        /*0220*/ 	.word	0x00008ef0
        /*0224*/ 	.word	0x0000000e
        /*0228*/ 	.word	0x00000048
        /*022c*/ 	.short	0x010a
        /*022e*/ 	.byte	0x3f
	.zero		1


	//   ....[27]....
        /*0230*/ 	.word	0x00009270
        /*0234*/ 	.word	0x00000006
        /*0238*/ 	.word	0x000000a8
        /*023c*/ 	.short	0x0101
        /*023e*/ 	.byte	0x3f
	.zero		1


	//   ....[28]....
        /*0240*/ 	.word	0x000099a0
        /*0244*/ 	.word	0x00000007
        /*0248*/ 	.word	0x00000000
        /*024c*/ 	.short	0x010a
        /*024e*/ 	.byte	0x3f
	.zero		1


	//   ....[29]....
        /*0250*/ 	.word	0x00009a20
        /*0254*/ 	.word	0x00000009
        /*0258*/ 	.word	0x00000000
        /*025c*/ 	.short	0x010a
        /*025e*/ 	.byte	0x3f
	.zero		1


	//   ....[30]....
        /*0260*/ 	.word	0x00009ab0
        /*0264*/ 	.word	0x00000006
        /*0268*/ 	.word	0x00000000
        /*026c*/ 	.short	0x010a
        /*026e*/ 	.byte	0x3f
	.zero		1


	//   ....[31]....
        /*0270*/ 	.word	0x00009b40
        /*0274*/ 	.word	0x00000009
        /*0278*/ 	.word	0x00000000
        /*027c*/ 	.short	0x010a
        /*027e*/ 	.byte	0x3f
	.zero		1


	//   ....[32]....
        /*0280*/ 	.word	0x00009bd0
        /*0284*/ 	.word	0x00000006
        /*0288*/ 	.word	0x00000000
        /*028c*/ 	.short	0x010a
        /*028e*/ 	.byte	0x3f
	.zero		1


	//   ....[33]....
        /*0290*/ 	.word	0x00009c60
        /*0294*/ 	.word	0x00000009
        /*0298*/ 	.word	0x00000000
        /*029c*/ 	.short	0x010a
        /*029e*/ 	.byte	0x3f
	.zero		1


	//   ....[34]....
        /*02a0*/ 	.word	0x00009cf0
        /*02a4*/ 	.word	0x00000006
        /*02a8*/ 	.word	0x00000000
        /*02ac*/ 	.short	0x010a
        /*02ae*/ 	.byte	0x3f
	.zero		1


	//   ....[35]....
        /*02b0*/ 	.word	0x00009d80
        /*02b4*/ 	.word	0x00000009
        /*02b8*/ 	.word	0x00000000
        /*02bc*/ 	.short	0x010a
        /*02be*/ 	.byte	0x3f
	.zero		1


	//   ....[36]....
        /*02c0*/ 	.word	0x00009e10
        /*02c4*/ 	.word	0x00000003
        /*02c8*/ 	.word	0x00000000
        /*02cc*/ 	.short	0x010a
        /*02ce*/ 	.byte	0x3f
	.zero		1


	//   ....[37]....
        /*02d0*/ 	.word	0x00009e70
        /*02d4*/ 	.word	0x00000003
        /*02d8*/ 	.word	0x00000000
        /*02dc*/ 	.short	0x010a
        /*02de*/ 	.byte	0x3f
	.zero		1


	//   ....[38]....
        /*02e0*/ 	.word	0x00009ec0
        /*02e4*/ 	.word	0x00000005
        /*02e8*/ 	.word	0x00000000
        /*02ec*/ 	.short	0x010a
        /*02ee*/ 	.byte	0x3f
	.zero		1


	//   ....[39]....
        /*02f0*/ 	.word	0x00009f90
        /*02f4*/ 	.word	0x0000000e
        /*02f8*/ 	.word	0x00000048
        /*02fc*/ 	.short	0x010a
        /*02fe*/ 	.byte	0x3f
	.zero		1


	//   ....[40]....
        /*0300*/ 	.word	0x0000a060
        /*0304*/ 	.word	0x00000007
        /*0308*/ 	.word	0x00000000
        /*030c*/ 	.short	0x010a
        /*030e*/ 	.byte	0x3f
	.zero		1


	//   ....[41]....
        /*0310*/ 	.word	0x0000a0b0
        /*0314*/ 	.word	0x00000009
        /*0318*/ 	.word	0x00000000
        /*031c*/ 	.short	0x010a
        /*031e*/ 	.byte	0x3f
	.zero		1


	//   ....[42]....
        /*0320*/ 	.word	0x0000a100
        /*0324*/ 	.word	0x00000006
        /*0328*/ 	.word	0x00000000
        /*032c*/ 	.short	0x010a
        /*032e*/ 	.byte	0x3f
	.zero		1


	//   ....[43]....
        /*0330*/ 	.word	0x0000a150
        /*0334*/ 	.word	0x00000009
        /*0338*/ 	.word	0x00000000
        /*033c*/ 	.short	0x010a
        /*033e*/ 	.byte	0x3f
	.zero		1


	//   ....[44]....
        /*0340*/ 	.word	0x0000a1a0
        /*0344*/ 	.word	0x00000006
        /*0348*/ 	.word	0x00000000
        /*034c*/ 	.short	0x010a
        /*034e*/ 	.byte	0x3f
	.zero		1


	//   ....[45]....
        /*0350*/ 	.word	0x0000a1f0
        /*0354*/ 	.word	0x00000009
        /*0358*/ 	.word	0x00000000
        /*035c*/ 	.short	0x010a
        /*035e*/ 	.byte	0x3f
	.zero		1


	//   ....[46]....
        /*0360*/ 	.word	0x0000a240
        /*0364*/ 	.word	0x00000006
        /*0368*/ 	.word	0x00000000
        /*036c*/ 	.short	0x010a
        /*036e*/ 	.byte	0x3f
	.zero		1


	//   ....[47]....
        /*0370*/ 	.word	0x0000a290
        /*0374*/ 	.word	0x00000009
        /*0378*/ 	.word	0x00000000
        /*037c*/ 	.short	0x010a
        /*037e*/ 	.byte	0x3f
	.zero		1


	//----- nvinfo : EIATTR_NUM_MBARRIERS
	.align		4
.L_35:
        /*0380*/ 	.byte	0x03, 0x38
        /*0382*/ 	.short	0x0014


	//----- nvinfo : EIATTR_EXIT_INSTR_OFFSETS
	.align		4
        /*0384*/ 	.byte	0x04, 0x1c
        /*0386*/ 	.short	(.L_37 - .L_36)


	//   ....[0]....
.L_36:
        /*0388*/ 	.word	0x000006b0


	//   ....[1]....
        /*038c*/ 	.word	0x00000f80


	//   ....[2]....
        /*0390*/ 	.word	0x00008560


	//   ....[3]....
        /*0394*/ 	.word	0x00008b90


	//   ....[4]....
        /*0398*/ 	.word	0x00009e60


	//----- nvinfo : EIATTR_MAX_THREADS
	.align		4
.L_37:
        /*039c*/ 	.byte	0x04, 0x05
        /*039e*/ 	.short	(.L_39 - .L_38)
.L_38:
        /*03a0*/ 	.word	0x00000180
        /*03a4*/ 	.word	0x00000001
        /*03a8*/ 	.word	0x00000001


	//----- nvinfo : EIATTR_CRS_STACK_SIZE
	.align		4
.L_39:
        /*03ac*/ 	.byte	0x04, 0x1e
        /*03ae*/ 	.short	(.L_41 - .L_40)
.L_40:
        /*03b0*/ 	.word	0x00000000


	//----- nvinfo : EIATTR_CBANK_PARAM_SIZE
	.align		4
.L_41:
        /*03b4*/ 	.byte	0x03, 0x19
        /*03b6*/ 	.short	0x0470


	//----- nvinfo : EIATTR_PARAM_CBANK
	.align		4
        /*03b8*/ 	.byte	0x04, 0x0a
        /*03ba*/ 	.short	(.L_43 - .L_42)
	.align		4
.L_42:
        /*03bc*/ 	.word	index@(.nv.constant0._ZN7cutlass13device_kernelINS_4gemm6kernel13GemmUniversalIN4cute5tupleIJiiiiEEENS1_10collective13CollectiveMmaINS1_34MainloopSm90TmaGmmaWarpSpecializedILi9ENS5_IJNS4_1CILi1EEESB_SB_EEENS1_35KernelTmaWarpSpecializedCooperativeEEENS5_IJNSA_ILi128EEENSA_ILi256EEENSA_ILi64EEEEEEaNS5_IJlSB_lEEEaSJ_NS4_8TiledMMAINS4_8MMA_AtomIJNS4_4SM904GMMA27MMA_64x256x32_S32S8S8_SS_TNEEEENS4_6LayoutINS5_IJNSA_ILi2EEESB_SB_EEENS5_IJSB_NSA_ILi0EEEST_EEEEENS5_IJNS4_10UnderscoreESW_SW_EEEEENS4_13SM90_TMA_LOADENS4_14ComposedLayoutINS4_7SwizzleILi2ELi4ELi3EEENS4_18smem_ptr_flag_bitsILi8EEENSQ_INS5_IJNSA_ILi8EEESH_EEENS5_IJSH_SB_EEEEEEEvNS4_8identityESZ_S19_vS1A_EENS_8epilogue10collective6detail29Sm90TmaWarpSpecializedAdapterINS1D_15DefaultEpilogueIaSJ_SJ_NS1C_6thread17LinearCombinationIaLi1EiiLNS1H_9ScaleType4KindE0ELNS_15FloatRoundStyleE2EaEENS1_15EpilogueDefaultEEEEEvvEEEEvNT_6ParamsE)
        /*03c0*/ 	.short	0x0210
        /*03c2*/ 	.short	0x0470


	//----- nvinfo : EIATTR_SW_WAR
	.align		4
.L_43:
        /*03c4*/ 	.byte	0x04, 0x36
        /*03c6*/ 	.short	(.L_45 - .L_44)
.L_44:
        /*03c8*/ 	.word	0x00000008
.L_45:


//--------------------- .nv.callgraph             --------------------------
	.section	.nv.callgraph,"",@"SHT_CUDA_CALLGRAPH"
	.align	4
	.sectionentsize	8
	.align		4
        /*0000*/ 	.word	0x00000000
	.align		4
        /*0004*/ 	.word	0xffffffff
	.align		4
        /*0008*/ 	.word	index@(_ZN7cutlass13device_kernelINS_4gemm6kernel13GemmUniversalIN4cute5tupleIJiiiiEEENS1_10collective13CollectiveMmaINS1_34MainloopSm90TmaGmmaWarpSpecializedILi9ENS5_IJNS4_1CILi1EEESB_SB_EEENS1_35KernelTmaWarpSpecializedCooperativeEEENS5_IJNSA_ILi128EEENSA_ILi256EEENSA_ILi64EEEEEEaNS5_IJlSB_lEEEaSJ_NS4_8TiledMMAINS4_8MMA_AtomIJNS4_4SM904GMMA27MMA_64x256x32_S32S8S8_SS_TNEEEENS4_6LayoutINS5_IJNSA_ILi2EEESB_SB_EEENS5_IJSB_NSA_ILi0EEEST_EEEEENS5_IJNS4_10UnderscoreESW_SW_EEEEENS4_13SM90_TMA_LOADENS4_14ComposedLayoutINS4_7SwizzleILi2ELi4ELi3EEENS4_18smem_ptr_flag_bitsILi8EEENSQ_INS5_IJNSA_ILi8EEESH_EEENS5_IJSH_SB_EEEEEEEvNS4_8identityESZ_S19_vS1A_EENS_8epilogue10collective6detail29Sm90TmaWarpSpecializedAdapterINS1D_15DefaultEpilogueIaSJ_SJ_NS1C_6thread17LinearCombinationIaLi1EiiLNS1H_9ScaleType4KindE0ELNS_15FloatRoundStyleE2EaEENS1_15EpilogueDefaultEEEEEvvEEEEvNT_6ParamsE)
	.align		4
        /*000c*/ 	.word	index@(__assertfail)
	.align		4
        /*0010*/ 	.word	0x00000000
	.align		4
        /*0014*/ 	.word	0xfffffffe
	.align		4
        /*0018*/ 	.word	0x00000000
	.align		4
        /*001c*/ 	.word	0xfffffffd
	.align		4
        /*0020*/ 	.word	0x00000000
	.align		4
        /*0024*/ 	.word	0xfffffffc


//--------------------- .nv.constant4             --------------------------
	.section	.nv.constant4,"a",@progbits
	.align	8
	.align		8
.nv.constant4:
        /*0000*/ 	.dword	__assertfail
	.align		8
        /*0008*/ 	.dword	__unnamed_1
	.align		8
        /*0010*/ 	.dword	_ZN40_INTERNAL_e7119f5d_4_k_cu_a65c5bf3_327764cuda3std3__45__cpo5beginE
	.align		8
        /*0018*/ 	.dword	_ZN40_INTERNAL_e7119f5d_4_k_cu_a65c5bf3_327764cuda3std3__45__cpo3endE
	.align		8
        /*0020*/ 	.dword	_ZN40_INTERNAL_e7119f5d_4_k_cu_a65c5bf3_327764cuda3std3__45__cpo6cbeginE
	.align		8
        /*0028*/ 	.dword	_ZN40_INTERNAL_e7119f5d_4_k_cu_a65c5bf3_327764cuda3std3__45__cpo4cendE
	.align		8
        /*0030*/ 	.dword	_ZN40_INTERNAL_e7119f5d_4_k_cu_a65c5bf3_327764cuda3std3__442_GLOBAL__N__e7119f5d_4_k_cu_a65c5bf3_327766ignoreE
	.align		8
        /*0038*/ 	.dword	_ZN40_INTERNAL_e7119f5d_4_k_cu_a65c5bf3_327764cuda3std3__419piecewise_constructE
	.align		8
        /*0040*/ 	.dword	_ZN40_INTERNAL_e7119f5d_4_k_cu_a65c5bf3_327764cuda3std3__48in_placeE
	.align		8
        /*0048*/ 	.dword	_ZN40_INTERNAL_e7119f5d_4_k_cu_a65c5bf3_327764cuda3std6ranges3__45__cpo4swapE
	.align		8
        /*0050*/ 	.dword	_ZN40_INTERNAL_e7119f5d_4_k_cu_a65c5bf3_327764cuda3std6ranges3__45__cpo9iter_moveE
	.align		8
        /*0058*/ 	.dword	_ZN40_INTERNAL_e7119f5d_4_k_cu_a65c5bf3_327764cute7productE
	.align		8
        /*0060*/ 	.dword	_ZN40_INTERNAL_e7119f5d_4_k_cu_a65c5bf3_327764cute1_E
	.align		8
        /*0068*/ 	.dword	$str$22
	.align		8
        /*0070*/ 	.dword	$str$23


//--------------------- .text._ZN7cutlass13device_kernelINS_4gemm6kernel13GemmUniversalIN4cute5tupleIJiiiiEEENS1_10collective13CollectiveMmaINS1_34MainloopSm90TmaGmmaWarpSpecializedILi9ENS5_IJNS4_1CILi1EEESB_SB_EEENS1_35KernelTmaWarpSpecializedCooperativeEEENS5_IJNSA_ILi128EEENSA_ILi256EEENSA_ILi64EEEEEEaNS5_IJlSB_lEEEaSJ_NS4_8TiledMMAINS4_8MMA_AtomIJNS4_4SM904GMMA27MMA_64x256x32_S32S8S8_SS_TNEEEENS4_6LayoutINS5_IJNSA_ILi2EEESB_SB_EEENS5_IJSB_NSA_ILi0EEEST_EEEEENS5_IJNS4_10UnderscoreESW_SW_EEEEENS4_13SM90_TMA_LOADENS4_14ComposedLayoutINS4_7SwizzleILi2ELi4ELi3EEENS4_18smem_ptr_flag_bitsILi8EEENSQ_INS5_IJNSA_ILi8EEESH_EEENS5_IJSH_SB_EEEEEEEvNS4_8identityESZ_S19_vS1A_EENS_8epilogue10collective6detail29Sm90TmaWarpSpecializedAdapterINS1D_15DefaultEpilogueIaSJ_SJ_NS1C_6thread17LinearCombinationIaLi1EiiLNS1H_9ScaleType4KindE0ELNS_15FloatRoundStyleE2EaEENS1_15EpilogueDefaultEEEEEvvEEEEvNT_6ParamsE --------------------------
	.section	.text._ZN7cutlass13device_kernelINS_4gemm6kernel13GemmUniversalIN4cute5tupleIJiiiiEEENS1_10collective13CollectiveMmaINS1_34MainloopSm90TmaGmmaWarpSpecializedILi9ENS5_IJNS4_1CILi1EEESB_SB_EEENS1_35KernelTmaWarpSpecializedCooperativeEEENS5_IJNSA_ILi128EEENSA_ILi256EEENSA_ILi64EEEEEEaNS5_IJlSB_lEEEaSJ_NS4_8TiledMMAINS4_8MMA_AtomIJNS4_4SM904GMMA27MMA_64x256x32_S32S8S8_SS_TNEEEENS4_6LayoutINS5_IJNSA_ILi2EEESB_SB_EEENS5_IJSB_NSA_ILi0EEEST_EEEEENS5_IJNS4_10UnderscoreESW_SW_EEEEENS4_13SM90_TMA_LOADENS4_14ComposedLayoutINS4_7SwizzleILi2ELi4ELi3EEENS4_18smem_ptr_flag_bitsILi8EEENSQ_INS5_IJNSA_ILi8EEESH_EEENS5_IJSH_SB_EEEEEEEvNS4_8identityESZ_S19_vS1A_EENS_8epilogue10collective6detail29Sm90TmaWarpSpecializedAdapterINS1D_15DefaultEpilogueIaSJ_SJ_NS1C_6thread17LinearCombinationIaLi1EiiLNS1H_9ScaleType4KindE0ELNS_15FloatRoundStyleE2EaEENS1_15EpilogueDefaultEEEEEvvEEEEvNT_6ParamsE,"ax",@progbits
	.align	128
.text._ZN7cutlass13device_kernelINS_4gemm6kernel13GemmUniversalIN4cute5tupleIJiiiiEEENS1_10collective13CollectiveMmaINS1_34MainloopSm90TmaGmmaWarpSpecializedILi9ENS5_IJNS4_1CILi1EEESB_SB_EEENS1_35KernelTmaWarpSpecializedCooperativeEEENS5_IJNSA_ILi128EEENSA_ILi256EEENSA_ILi64EEEEEEaNS5_IJlSB_lEEEaSJ_NS4_8TiledMMAINS4_8MMA_AtomIJNS4_4SM904GMMA27MMA_64x256x32_S32S8S8_SS_TNEEEENS4_6LayoutINS5_IJNSA_ILi2EEESB_SB_EEENS5_IJSB_NSA_ILi0EEEST_EEEEENS5_IJNS4_10UnderscoreESW_SW_EEEEENS4_13SM90_TMA_LOADENS4_14ComposedLayoutINS4_7SwizzleILi2ELi4ELi3EEENS4_18smem_ptr_flag_bitsILi8EEENSQ_INS5_IJNSA_ILi8EEESH_EEENS5_IJSH_SB_EEEEEEEvNS4_8identityESZ_S19_vS1A_EENS_8epilogue10collective6detail29Sm90TmaWarpSpecializedAdapterINS1D_15DefaultEpilogueIaSJ_SJ_NS1C_6thread17LinearCombinationIaLi1EiiLNS1H_9ScaleType4KindE0ELNS_15FloatRoundStyleE2EaEENS1_15EpilogueDefaultEEEEEvvEEEEvNT_6ParamsE:
        .type           _ZN7cutlass13device_kernelINS_4gemm6kernel13GemmUniversalIN4cute5tupleIJiiiiEEENS1_10collective13CollectiveMmaINS1_34MainloopSm90TmaGmmaWarpSpecializedILi9ENS5_IJNS4_1CILi1EEESB_SB_EEENS1_35KernelTmaWarpSpecializedCooperativeEEENS5_IJNSA_ILi128EEENSA_ILi256EEENSA_ILi64EEEEEEaNS5_IJlSB_lEEEaSJ_NS4_8TiledMMAINS4_8MMA_AtomIJNS4_4SM904GMMA27MMA_64x256x32_S32S8S8_SS_TNEEEENS4_6LayoutINS5_IJNSA_ILi2EEESB_SB_EEENS5_IJSB_NSA_ILi0EEEST_EEEEENS5_IJNS4_10UnderscoreESW_SW_EEEEENS4_13SM90_TMA_LOADENS4_14ComposedLayoutINS4_7SwizzleILi2ELi4ELi3EEENS4_18smem_ptr_flag_bitsILi8EEENSQ_INS5_IJNSA_ILi8EEESH_EEENS5_IJSH_SB_EEEEEEEvNS4_8identityESZ_S19_vS1A_EENS_8epilogue10collective6detail29Sm90TmaWarpSpecializedAdapterINS1D_15DefaultEpilogueIaSJ_SJ_NS1C_6thread17LinearCombinationIaLi1EiiLNS1H_9ScaleType4KindE0ELNS_15FloatRoundStyleE2EaEENS1_15EpilogueDefaultEEEEEvvEEEEvNT_6ParamsE,@function
        .size           _ZN7cutlass13device_kernelINS_4gemm6kernel13GemmUniversalIN4cute5tupleIJiiiiEEENS1_10collective13CollectiveMmaINS1_34MainloopSm90TmaGmmaWarpSpecializedILi9ENS5_IJNS4_1CILi1EEESB_SB_EEENS1_35KernelTmaWarpSpecializedCooperativeEEENS5_IJNSA_ILi128EEENSA_ILi256EEENSA_ILi64EEEEEEaNS5_IJlSB_lEEEaSJ_NS4_8TiledMMAINS4_8MMA_AtomIJNS4_4SM904GMMA27MMA_64x256x32_S32S8S8_SS_TNEEEENS4_6LayoutINS5_IJNSA_ILi2EEESB_SB_EEENS5_IJSB_NSA_ILi0EEEST_EEEEENS5_IJNS4_10UnderscoreESW_SW_EEEEENS4_13SM90_TMA_LOADENS4_14ComposedLayoutINS4_7SwizzleILi2ELi4ELi3EEENS4_18smem_ptr_flag_bitsILi8EEENSQ_INS5_IJNSA_ILi8EEESH_EEENS5_IJSH_SB_EEEEEEEvNS4_8identityESZ_S19_vS1A_EENS_8epilogue10collective6detail29Sm90TmaWarpSpecializedAdapterINS1D_15DefaultEpilogueIaSJ_SJ_NS1C_6thread17LinearCombinationIaLi1EiiLNS1H_9ScaleType4KindE0ELNS_15FloatRoundStyleE2EaEENS1_15EpilogueDefaultEEEEEvvEEEEvNT_6ParamsE,(.L_x_337 - _ZN7cutlass13device_kernelINS_4gemm6kernel13GemmUniversalIN4cute5tupleIJiiiiEEENS1_10collective13CollectiveMmaINS1_34MainloopSm90TmaGmmaWarpSpecializedILi9ENS5_IJNS4_1CILi1EEESB_SB_EEENS1_35KernelTmaWarpSpecializedCooperativeEEENS5_IJNSA_ILi128EEENSA_ILi256EEENSA_ILi64EEEEEEaNS5_IJlSB_lEEEaSJ_NS4_8TiledMMAINS4_8MMA_AtomIJNS4_4SM904GMMA27MMA_64x256x32_S32S8S8_SS_TNEEEENS4_6LayoutINS5_IJNSA_ILi2EEESB_SB_EEENS5_IJSB_NSA_ILi0EEEST_EEEEENS5_IJNS4_10UnderscoreESW_SW_EEEEENS4_13SM90_TMA_LOADENS4_14ComposedLayoutINS4_7SwizzleILi2ELi4ELi3EEENS4_18smem_ptr_flag_bitsILi8EEENSQ_INS5_IJNSA_ILi8EEESH_EEENS5_IJSH_SB_EEEEEEEvNS4_8identityESZ_S19_vS1A_EENS_8epilogue10collective6detail29Sm90TmaWarpSpecializedAdapterINS1D_15DefaultEpilogueIaSJ_SJ_NS1C_6thread17LinearCombinationIaLi1EiiLNS1H_9ScaleType4KindE0ELNS_15FloatRoundStyleE2EaEENS1_15EpilogueDefaultEEEEEvvEEEEvNT_6ParamsE)
        .other          _ZN7cutlass13device_kernelINS_4gemm6kernel13GemmUniversalIN4cute5tupleIJiiiiEEENS1_10collective13CollectiveMmaINS1_34MainloopSm90TmaGmmaWarpSpecializedILi9ENS5_IJNS4_1CILi1EEESB_SB_EEENS1_35KernelTmaWarpSpecializedCooperativeEEENS5_IJNSA_ILi128EEENSA_ILi256EEENSA_ILi64EEEEEEaNS5_IJlSB_lEEEaSJ_NS4_8TiledMMAINS4_8MMA_AtomIJNS4_4SM904GMMA27MMA_64x256x32_S32S8S8_SS_TNEEEENS4_6LayoutINS5_IJNSA_ILi2EEESB_SB_EEENS5_IJSB_NSA_ILi0EEEST_EEEEENS5_IJNS4_10UnderscoreESW_SW_EEEEENS4_13SM90_TMA_LOADENS4_14ComposedLayoutINS4_7SwizzleILi2ELi4ELi3EEENS4_18smem_ptr_flag_bitsILi8EEENSQ_INS5_IJNSA_ILi8EEESH_EEENS5_IJSH_SB_EEEEEEEvNS4_8identityESZ_S19_vS1A_EENS_8epilogue10collective6detail29Sm90TmaWarpSpecializedAdapterINS1D_15DefaultEpilogueIaSJ_SJ_NS1C_6thread17LinearCombinationIaLi1EiiLNS1H_9ScaleType4KindE0ELNS_15FloatRoundStyleE2EaEENS1_15EpilogueDefaultEEEEEvvEEEEvNT_6ParamsE,@"STO_CUDA_ENTRY STV_DEFAULT"
_ZN7cutlass13device_kernelINS_4gemm6kernel13GemmUniversalIN4cute5tupleIJiiiiEEENS1_10collective13CollectiveMmaINS1_34MainloopSm90TmaGmmaWarpSpecializedILi9ENS5_IJNS4_1CILi1EEESB_SB_EEENS1_35KernelTmaWarpSpecializedCooperativeEEENS5_IJNSA_ILi128EEENSA_ILi256EEENSA_ILi64EEEEEEaNS5_IJlSB_lEEEaSJ_NS4_8TiledMMAINS4_8MMA_AtomIJNS4_4SM904GMMA27MMA_64x256x32_S32S8S8_SS_TNEEEENS4_6LayoutINS5_IJNSA_ILi2EEESB_SB_EEENS5_IJSB_NSA_ILi0EEEST_EEEEENS5_IJNS4_10UnderscoreESW_SW_EEEEENS4_13SM90_TMA_LOADENS4_14ComposedLayoutINS4_7SwizzleILi2ELi4ELi3EEENS4_18smem_ptr_flag_bitsILi8EEENSQ_INS5_IJNSA_ILi8EEESH_EEENS5_IJSH_SB_EEEEEEEvNS4_8identityESZ_S19_vS1A_EENS_8epilogue10collective6detail29Sm90TmaWarpSpecializedAdapterINS1D_15DefaultEpilogueIaSJ_SJ_NS1C_6thread17LinearCombinationIaLi1EiiLNS1H_9ScaleType4KindE0ELNS_15FloatRoundStyleE2EaEENS1_15EpilogueDefaultEEEEEvvEEEEvNT_6ParamsE:
[----:B------:R-:W0:Y:S01]  /*0000*/  LDC R1, c[0x0][0x28] ;  /* 0x00000a00ff017b82 */ /* 0x000e220000000800 */
[----:B------:R-:W1:Y:S01]  /*0010*/  S2R R18, SR_TID.X ;  /* 0x0000000000127919 */ /* 0x000e620000002100 */
[----:B------:R-:W-:Y:S01]  /*0020*/  ELECT P0, URZ, PT ;  /* 0x00000000003f782f */ /* 0x000fe20003800000 */
[----:B------:R-:W-:Y:S01]  /*0030*/  BSSY B0, `(.L_x_0) ;  /* 0x000000f000007945 */ /* 0x000fe20003800000 */
[--C-:B-1----:R-:W-:Y:S02]  /*0040*/  SHF.R.U32.HI R0, RZ, 0x5, R18.reuse ;  /* 0x00000005ff007819 */ /* 0x102fe40000011612 */
[----:B------:R-:W-:-:S03]  /*0050*/  SHF.R.U32.HI R2, RZ, 0x7, R18 ;  /* 0x00000007ff027819 */ /* 0x000fc60000011612 */
[----:B------:R-:W1:Y:S04]  /*0060*/  SHFL.IDX PT, R5, R0, RZ, 0x1f ;  /* 0x00001fff00057589 */ /* 0x000e6800000e0000 */
[----:B------:R2:W3:Y:S01]  /*0070*/  SHFL.IDX PT, R8, R2, RZ, 0x1f ;  /* 0x00001fff02087589 */ /* 0x0004e200000e0000 */
[----:B-1----:R-:W-:-:S13]  /*0080*/  ISETP.NE.OR P0, PT, R5, RZ, !P0 ;  /* 0x000000ff0500720c */ /* 0x002fda0004705670 */
[----:B0-23--:R-:W-:Y:S05]  /*0090*/  @P0 BRA `(.L_x_1) ;  /* 0x0000000000200947 */ /* 0x00dfea0003800000 */
[----:B------:R-:W-:Y:S02]  /*00a0*/  ULDC.64 UR4, c[0x0][0x198] ;  /* 0x0000660000047ab9 */ /* 0x000fe40000000a00 */
[----:B------:R-:W-:Y:S02]  /*00b0*/  UIADD3 UR6, UP0, UR4, 0xf0, URZ ;  /* 0x000000f004067890 */ /* 0x000fe4000ff1e03f */
[----:B------:R-:W-:Y:S02]  /*00c0*/  UIADD3 UR4, UP1, UR4, 0x1f0, URZ ;  /* 0x000001f004047890 */ /* 0x000fe4000ff3e03f */
[----:B------:R-:W-:Y:S02]  /*00d0*/  UIADD3.X UR7, URZ, UR5, URZ, UP0, !UPT ;  /* 0x000000053f077290 */ /* 0x000fe400087fe43f */
[----:B------:R-:W-:-:S07]  /*00e0*/  UIADD3.X UR5, URZ, UR5, URZ, UP1, !UPT ;  /* 0x000000053f057290 */ /* 0x000fce0008ffe43f */
[----:B------:R0:W-:Y:S02]  /*00f0*/  UTMACCTL.PF [UR6] ;  /* 0x00000000060079b9 */ /* 0x0001e40008040000 */
[----:B------:R0:W-:Y:S02]  /*0100*/  UTMACCTL.PF [UR4] ;  /* 0x00000000040079b9 */ /* 0x0001e40008040000 */
[----:B0-----:R-:W-:Y:S01]  /*0110*/  NOP ;  /* 0x0000000000007918 */ /* 0x001fe20000000000 */
.L_x_1:
[----:B------:R-:W-:Y:S05]  /*0120*/  BSYNC B0 ;  /* 0x0000000000007941 */ /* 0x000fea0003800000 */
.L_x_0:
[----:B------:R-:W0:Y:S02]  /*0130*/  SHFL.IDX PT, R2, R0, RZ, 0x1f ;  /* 0x00001fff00027589 */ /* 0x000e2400000e0000 */
[----:B0-----:R-:W-:-:S13]  /*0140*/  ISETP.NE.AND P0, PT, R2, RZ, PT ;  /* 0x000000ff0200720c */ /* 0x001fda0003f05270 */
[----:B------:R-:W-:Y:S05]  /*0150*/  @P0 BRA `(.L_x_2) ;  /* 0x00000000008c0947 */ /* 0x000fea0003800000 */
[----:B------:R-:W-:Y:S01]  /*0160*/  ELECT P0, URZ, PT ;  /* 0x00000000003f782f */ /* 0x000fe20003800000 */
[----:B------:R-:W-:-:S12]  /*0170*/  BSSY B0, `(.L_x_2) ;  /* 0x0000021000007945 */ /* 0x000fd80003800000 */
[----:B------:R-:W-:Y:S05]  /*0180*/  @!P0 BRA `(.L_x_3) ;  /* 0x00000000007c8947 */ /* 0x000fea0003800000 */
[----:B------:R-:W0:Y:S01]  /*0190*/  S2UR UR8, SR_CgaCtaId ;  /* 0x00000000000879c3 */ /* 0x000e220000008800 */
[----:B------:R-:W-:Y:S01]  /*01a0*/  UMOV UR4, 0x400 ;  /* 0x0000040000047882 */ /* 0x000fe20000000000 */
[----:B------:R-:W-:Y:S01]  /*01b0*/  UMOV UR5, 0x1 ;  /* 0x0000000100057882 */ /* 0x000fe20000000000 */
[----:B------:R-:W-:Y:S02]  /*01c0*/  UMOV UR6, 0x100 ;  /* 0x0000010000067882 */ /* 0x000fe40000000000 */
[----:B------:R-:W-:-:S04]  /*01d0*/  UIADD3 UR6, -UR6, 0x100000, URZ ;  /* 0x0010000006067890 */ /* 0x000fc8000fffe13f */
[----:B------:R-:W-:Y:S02]  /*01e0*/  USHF.L.U32 UR7, UR6, 0xb, URZ ;  /* 0x0000000b06077899 */ /* 0x000fe4000800063f */
[----:B------:R-:W-:Y:S02]  /*01f0*/  USHF.L.U32 UR6, UR6, 0x1, URZ ;  /* 0x0000000106067899 */ /* 0x000fe4000800063f */
[----:B0-----:R-:W-:Y:S02]  /*0200*/  ULEA UR8, UR8, UR4, 0x18 ;  /* 0x0000000408087291 */ /* 0x001fe4000f8ec03f */
[----:B------:R-:W-:-:S04]  /*0210*/  UIADD3 UR4, -UR5, 0x100000, URZ ;  /* 0x0010000005047890 */ /* 0x000fc8000fffe13f */
[----:B------:R-:W-:Y:S02]  /*0220*/  USHF.L.U32 UR5, UR4, 0xb, URZ ;  /* 0x0000000b04057899 */ /* 0x000fe4000800063f */
[----:B------:R-:W-:Y:S01]  /*0230*/  USHF.L.U32 UR4, UR4, 0x1, URZ ;  /* 0x0000000104047899 */ /* 0x000fe2000800063f */
[----:B------:R-:W0:Y:S11]  /*0240*/  FENCE.VIEW.ASYNC.S ;  /* 0x00000000000073c6 */ /* 0x000e360000000000 */
[----:B0-----:R0:W1:Y:S01]  /*0250*/  SYNCS.EXCH.64 URZ, [UR8], UR4 ;  /* 0x00000004083f75b2 */ /* 0x0010620008000100 */
[----:B------:R0:W2:Y:S01]  /*0260*/  SYNCS.EXCH.64 URZ, [UR8+0x48], UR6 ;  /* 0x00004806083f75b2 */ /* 0x0000a20008000100 */
[----:B------:R0:W3:Y:S01]  /*0270*/  SYNCS.EXCH.64 URZ, [UR8+0x8], UR4 ;  /* 0x00000804083f75b2 */ /* 0x0000e20008000100 */
[----:B------:R0:W4:Y:S01]  /*0280*/  SYNCS.EXCH.64 URZ, [UR8+0x50], UR6 ;  /* 0x00005006083f75b2 */ /* 0x0001220008000100 */
[----:B------:R0:W0:Y:S01]  /*0290*/  SYNCS.EXCH.64 URZ, [UR8+0x10], UR4 ;  /* 0x00001004083f75b2 */ /* 0x0000220008000100 */
        /* <DEDUP_REMOVED lines=13> */
[----:B------:R-:W-:Y:S01]  /*0370*/  NOP ;  /* 0x0000000000007918 */ /* 0x000fe20000000000 */
.L_x_3:
[----:B0-----:R-:W-:Y:S05]  /*0380*/  BSYNC B0 ;  /* 0x0000000000007941 */ /* 0x001fea0003800000 */
.L_x_2:
[----:B------:R-:W0:Y:S01]  /*0390*/  SHFL.IDX PT, R0, R0, RZ, 0x1f ;  /* 0x00001fff00007589 */ /* 0x000e2200000e0000 */
[----:B------:R-:W-:Y:S01]  /*03a0*/  ELECT P0, URZ, PT ;  /* 0x00000000003f782f */ /* 0x000fe20003800000 */
[----:B------:R-:W5:Y:S01]  /*03b0*/  LDC R2, c[0x0][0x65c] ;  /* 0x00019700ff027b82 */ /* 0x000f620000000800 */
[----:B------:R-:W-:Y:S01]  /*03c0*/  SHF.R.S32.HI R6, RZ, 0x1f, R5 ;  /* 0x0000001fff067819 */ /* 0x000fe20000011405 */
[----:B------:R-:W1:Y:S01]  /*03d0*/  S2R R3, SR_CTAID.Y ;  /* 0x0000000000037919 */ /* 0x000e620000002600 */
[----:B------:R-:W-:Y:S01]  /*03e0*/  UMOV UR4, 0x20 ;  /* 0x0000002000047882 */ /* 0x000fe20000000000 */
[----:B------:R-:W-:Y:S01]  /*03f0*/  ISETP.NE.AND P2, PT, R8, RZ, PT ;  /* 0x000000ff0800720c */ /* 0x000fe20003f45270 */
[----:B------:R-:W-:Y:S01]  /*0400*/  NOP ;  /* 0x0000000000007918 */ /* 0x000fe20000000000 */
[----:B------:R-:W2:Y:S01]  /*0410*/  S2R R4, SR_CTAID.X ;  /* 0x0000000000047919 */ /* 0x000ea20000002500 */
[----:B------:R-:W-:Y:S01]  /*0420*/  LEA.HI R6, R6, R5, RZ, 0x2 ;  /* 0x0000000506067211 */ /* 0x000fe200078f10ff */
[----:B------:R-:W-:Y:S01]  /*0430*/  NOP ;  /* 0x0000000000007918 */ /* 0x000fe20000000000 */
[----:B0-----:R-:W-:-:S02]  /*0440*/  ISETP.NE.OR P0, PT, R0, RZ, !P0 ;  /* 0x000000ff0000720c */ /* 0x001fc40004705670 */
[----:B-----5:R-:W-:-:S04]  /*0450*/  ISETP.NE.AND P3, PT, R2, 0x1, PT ;  /* 0x000000010200780c */ /* 0x020fc80003f65270 */
[----:B------:R-:W-:Y:S02]  /*0460*/  P2R R0, PR, RZ, 0x8 ;  /* 0x00000008ff007803 */ /* 0x000fe40000000000 */
[----:B------:R-:W-:-:S05]  /*0470*/  LOP3.LUT R0, R6, 0xfffffffc, RZ, 0xc0, !PT ;  /* 0xfffffffc06007812 */ /* 0x000fca00078ec0ff */
[----:B------:R-:W-:Y:S01]  /*0480*/  VOTEU.ALL UP0, P0 ;  /* 0x00000000003f7886 */ /* 0x000fe20000000000 */
[----:B------:R-:W-:Y:S01]  /*0490*/  IMAD.IADD R0, R5, 0x1, -R0 ;  /* 0x0000000105007824 */ /* 0x000fe200078e0a00 */
[----:B------:R-:W2:Y:S01]  /*04a0*/  @P3 LDC R17, c[0x0][0x10] ;  /* 0x00000400ff113b82 */ /* 0x000ea20000000800 */
[----:B------:R-:W-:Y:S01]  /*04b0*/  VOTEU.ALL UP1, P0 ;  /* 0x00000000003f7886 */ /* 0x000fe20000020000 */
[----:B-1----:R-:W-:Y:S01]  /*04c0*/  @P3 IMAD.MOV.U32 R6, RZ, RZ, R3 ;  /* 0x000000ffff063224 */ /* 0x002fe200078e0003 */
[----:B------:R-:W-:Y:S01]  /*04d0*/  @!UP0 UMOV UR6, 0x400 ;  /* 0x0000040000068882 */ /* 0x000fe20000000000 */
[----:B------:R-:W-:-:S04]  /*04e0*/  @!UP0 UIADD3 UR4, -UR4, 0x100000, URZ ;  /* 0x0010000004048890 */ /* 0x000fc8000fffe13f */
[----:B------:R-:W-:Y:S02]  /*04f0*/  @!UP0 USHF.L.U32 UR5, UR4, 0xb, URZ ;  /* 0x0000000b04058899 */ /* 0x000fe4000800063f */
[----:B------:R-:W-:Y:S01]  /*0500*/  @!UP0 USHF.L.U32 UR4, UR4, 0x1, URZ ;  /* 0x0000000104048899 */ /* 0x000fe2000800063f */
[----:B------:R-:W-:Y:S02]  /*0510*/  @P3 IMAD.MOV.U32 R7, RZ, RZ, RZ ;  /* 0x000000ffff073224 */ /* 0x000fe400078e00ff */
[----:B------:R-:W-:Y:S01]  /*0520*/  IMAD.MOV.U32 R5, RZ, RZ, RZ ;  /* 0x000000ffff057224 */ /* 0x000fe200078e00ff */
[----:B------:R-:W0:Y:S01]  /*0530*/  @!UP0 S2UR UR7, SR_CgaCtaId ;  /* 0x00000000000789c3 */ /* 0x000e220000008800 */
[----:B------:R-:W-:-:S07]  /*0540*/  @P3 IMAD.MOV.U32 R11, RZ, RZ, RZ ;  /* 0x000000ffff0b3224 */ /* 0x000fce00078e00ff */
[----:B------:R-:W1:Y:S01]  /*0550*/  @!P3 LDC R9, c[0x0][0xc] ;  /* 0x00000300ff09bb82 */ /* 0x000e620000000800 */
[----:B--2---:R-:W-:-:S04]  /*0560*/  @P3 IMAD.WIDE.U32 R16, R4, R17, R6 ;  /* 0x0000001104103225 */ /* 0x004fc800078e0006 */
[----:B------:R-:W-:Y:S01]  /*0570*/  @P3 IMAD.IADD R17, R17, 0x1, R11 ;  /* 0x0000000111113824 */ /* 0x000fe200078e020b */
[----:B0-----:R-:W-:Y:S01]  /*0580*/  @!UP0 ULEA UR6, UR7, UR6, 0x18 ;  /* 0x0000000607068291 */ /* 0x001fe2000f8ec03f */
[----:B------:R-:W-:Y:S01]  /*0590*/  VOTEU.ALL UP0, P0 ;  /* 0x00000000003f7886 */ /* 0x000fe20000000000 */
[----:B------:R-:W-:-:S04]  /*05a0*/  ISETP.NE.AND P0, PT, R0, 0x3, PT ;  /* 0x000000030000780c */ /* 0x000fc80003f05270 */
[----:B------:R-:W-:Y:S01]  /*05b0*/  ISETP.EQ.OR P0, PT, R0, RZ, !P0 ;  /* 0x000000ff0000720c */ /* 0x000fe20004702670 */
[----:B-1----:R-:W-:-:S03]  /*05c0*/  @!P3 IMAD.WIDE.U32 R6, R9, R3, R4 ;  /* 0x000000030906b225 */ /* 0x002fc600078e0004 */
[C---:B------:R-:W-:Y:S01]  /*05d0*/  ISETP.EQ.AND P0, PT, R8.reuse, RZ, P0 ;  /* 0x000000ff0800720c */ /* 0x040fe20000702270 */
[----:B------:R-:W-:Y:S01]  /*05e0*/  VIADD R8, R8, 0xffffffff ;  /* 0xffffffff08087836 */ /* 0x000fe20000000000 */
[----:B------:R-:W0:Y:S02]  /*05f0*/  FENCE.VIEW.ASYNC.S ;  /* 0x00000000000073c6 */ /* 0x000e240000000000 */
[----:B0-----:R0:W3:Y:S01]  /*0600*/  @!UP0 SYNCS.EXCH.64 URZ, [UR6+0xa0], UR4 ;  /* 0x0000a004063f85b2 */ /* 0x0010e20008000100 */
[----:B------:R-:W-:Y:S01]  /*0610*/  @!P3 IMAD.MOV.U32 R16, RZ, RZ, R6 ;  /* 0x000000ffff10b224 */ /* 0x000fe200078e0006 */
[----:B------:R-:W-:Y:S01]  /*0620*/  SEL R19, RZ, 0x1, !P0 ;  /* 0x00000001ff137807 */ /* 0x000fe20004000000 */
[----:B------:R-:W-:Y:S01]  /*0630*/  @!P3 IMAD.MOV.U32 R17, RZ, RZ, R7 ;  /* 0x000000ffff11b224 */ /* 0x000fe200078e0007 */
[----:B------:R-:W-:-:S04]  /*0640*/  ISETP.GE.U32.AND P1, PT, R8, 0x2, PT ;  /* 0x000000020800780c */ /* 0x000fc80003f26070 */
[----:B------:R-:W-:Y:S01]  /*0650*/  SEL R19, R19, 0x2, P1 ;  /* 0x0000000213137807 */ /* 0x000fe20000800000 */
[----:B------:R0:W3:Y:S01]  /*0660*/  @!UP1 SYNCS.EXCH.64 URZ, [UR6+0xa8], UR4 ;  /* 0x0000a804063f95b2 */ /* 0x0000e20008000100 */
[----:B------:R-:W-:Y:S01]  /*0670*/  NOP ;  /* 0x0000000000007918 */ /* 0x000fe20000000000 */
[----:B---34-:R-:W-:Y:S06]  /*0680*/  BAR.SYNC.DEFER_BLOCKING 0x0 ;  /* 0x0000000000007b1d */ /* 0x018fec0000010000 */
[----:B------:R-:W-:Y:S05]  /*0690*/  @!P2 BRA `(.L_x_4) ;  /* 0x0000007c00b4a947 */ /* 0x000fea0003800000 */
[----:B------:R-:W-:-:S13]  /*06a0*/  ISETP.GT.U32.AND P0, PT, R8, 0x1, PT ;  /* 0x000000010800780c */ /* 0x000fda0003f04070 */
[----:B0-----:R-:W-:Y:S05]  /*06b0*/  @P0 EXIT ;  /* 0x000000000000094d */ /* 0x001fea0003800000 */
[----:B------:R-:W-:Y:S01]  /*06c0*/  ULDC.64 UR4, c[0x0][0x650] ;  /* 0x0001940000047ab9 */ /* 0x000fe20000000a00 */
[----:B------:R-:W-:Y:S01]  /*06d0*/  PRMT R0, RZ, 0x7610, R0 ;  /* 0x00007610ff007816 */ /* 0x000fe20000000000 */
[----:B------:R-:W-:Y:S01]  /*06e0*/  IMAD.MOV.U32 R152, RZ, RZ, -0x1 ;  /* 0xffffffffff987424 */ /* 0x000fe200078e00ff */
[----:B------:R-:W-:Y:S01]  /*06f0*/  ISETP.GE.U32.AND P0, PT, R16, UR4, PT ;  /* 0x0000000410007c0c */ /* 0x000fe2000bf06070 */
[----:B------:R-:W-:Y:S02]  /*0700*/  IMAD.MOV.U32 R23, RZ, RZ, -0x1 ;  /* 0xffffffffff177424 */ /* 0x000fe400078e00ff */
[----:B------:R-:W-:Y:S01]  /*0710*/  IMAD.MOV.U32 R22, RZ, RZ, -0x1 ;  /* 0xffffffffff167424 */ /* 0x000fe200078e00ff */
[----:B------:R-:W-:-:S13]  /*0720*/  ISETP.GE.U32.AND.EX P0, PT, R17, UR5, PT, P0 ;  /* 0x0000000511007c0c */ /* 0x000fda000bf06100 */
[----:B------:R-:W-:Y:S05]  /*0730*/  @P0 BRA `(.L_x_5) ;  /* 0x0000000400580947 */ /* 0x000fea0003800000 */
[----:B------:R-:W0:Y:S01]  /*0740*/  LDC.64 R14, c[0x0][0x628] ;  /* 0x00018a00ff0e7b82 */ /* 0x000e220000000a00 */
[----:B------:R-:W-:Y:S02]  /*0750*/  IMAD.MOV.U32 R6, RZ, RZ, R16 ;  /* 0x000000ffff067224 */ /* 0x000fe400078e0010 */
[----:B------:R-:W-:-:S05]  /*0760*/  IMAD.MOV.U32 R7, RZ, RZ, R17 ;  /* 0x000000ffff077224 */ /* 0x000fca00078e0011 */
[----:B------:R-:W1:Y:S08]  /*0770*/  LDC R0, c[0x0][0x630] ;  /* 0x00018c00ff007b82 */ /* 0x000e700000000800 */
[----:B------:R-:W2:Y:S01]  /*0780*/  LDC.64 R20, c[0x0][0x620] ;  /* 0x00018800ff147b82 */ /* 0x000ea20000000a00 */
[----:B0-----:R-:W-:-:S04]  /*0790*/  ISETP.NE.U32.AND P0, PT, R14, RZ, PT ;  /* 0x000000ff0e00720c */ /* 0x001fc80003f05070 */
[----:B------:R-:W-:-:S13]  /*07a0*/  ISETP.NE.AND.EX P0, PT, R15, RZ, PT, P0 ;  /* 0x000000ff0f00720c */ /* 0x000fda0003f05300 */
[----:B-12---:R-:W-:Y:S05]  /*07b0*/  @!P0 BRA `(.L_x_6) ;  /* 0x0000000000288947 */ /* 0x006fea0003800000 */
[----:B------:R-:W0:Y:S02]  /*07c0*/  LDC R11, c[0x0][0x634] ;  /* 0x00018d00ff0b7b82 */ /* 0x000e240000000800 */
[----:B0-----:R-:W-:-:S05]  /*07d0*/  IADD3 R11, P0, R16, R11, RZ ;  /* 0x0000000b100b7210 */ /* 0x001fca0007f1e0ff */
[----:B------:R-:W-:-:S04]  /*07e0*/  IMAD.X R13, RZ, RZ, R17, P0 ;  /* 0x000000ffff0d7224 */ /* 0x000fc800000e0611 */
[----:B------:R-:W-:-:S04]  /*07f0*/  IMAD.WIDE.U32 R6, R13, R14, RZ ;  /* 0x0000000e0d067225 */ /* 0x000fc800078e00ff */
[----:B------:R-:W-:-:S04]  /*0800*/  IMAD.WIDE.U32 R8, P0, R11, R15, R6 ;  /* 0x0000000f0b087225 */ /* 0x000fc80007800006 */
[----:B------:R-:W-:-:S04]  /*0810*/  IMAD.WIDE.U32 R6, R11, R14, RZ ;  /* 0x0000000e0b067225 */ /* 0x000fc800078e00ff */
[----:B------:R-:W-:Y:S01]  /*0820*/  IMAD.X R11, RZ, RZ, RZ, P0 ;  /* 0x000000ffff0b7224 */ /* 0x000fe200000e06ff */
[----:B------:R-:W-:Y:S01]  /*0830*/  IADD3 RZ, P0, R7, R8, RZ ;  /* 0x0000000807ff7210 */ /* 0x000fe20007f1e0ff */
[----:B------:R-:W-:-:S04]  /*0840*/  IMAD.MOV.U32 R10, RZ, RZ, R9 ;  /* 0x000000ffff0a7224 */ /* 0x000fc800078e0009 */
[----:B------:R-:W-:-:S08]  /*0850*/  IMAD.WIDE.U32.X R6, R13, R15, R10, P0 ;  /* 0x0000000f0d067225 */ /* 0x000fd000000e040a */
.L_x_6:
[-CC-:B------:R-:W-:Y:S01]  /*0860*/  SHF.R.U64 R25, R6, R0.reuse, R7.reuse ;  /* 0x0000000006197219 */ /* 0x180fe20000001207 */
[----:B------:R-:W0:Y:S01]  /*0870*/  LDC R10, c[0x0][0x618] ;  /* 0x00018600ff0a7b82 */ /* 0x000e220000000800 */
[----:B------:R-:W-:Y:S01]  /*0880*/  SHF.R.U32.HI R5, RZ, R0, R7 ;  /* 0x00000000ff057219 */ /* 0x000fe20000011607 */
[----:B------:R-:W-:Y:S01]  /*0890*/  ULDC UR4, c[0x0][0x150] ;  /* 0x0000540000047ab9 */ /* 0x000fe20000000800 */
[----:B------:R-:W-:Y:S02]  /*08a0*/  IADD3 R9, P0, RZ, -R25, RZ ;  /* 0x80000019ff097210 */ /* 0x000fe40007f1e0ff */
[----:B------:R-:W-:-:S03]  /*08b0*/  I2FP.F32.U32 R0, R4 ;  /* 0x0000000400007245 */ /* 0x000fc60000201000 */
[----:B------:R-:W1:Y:S01]  /*08c0*/  LDC.64 R26, c[0x0][0x640] ;  /* 0x00019000ff1a7b82 */ /* 0x000e620000000a00 */
[----:B------:R-:W-:Y:S02]  /*08d0*/  IMAD.X R11, RZ, RZ, ~R5, P0 ;  /* 0x000000ffff0b7224 */ /* 0x000fe400000e0e05 */
[----:B------:R-:W-:Y:S01]  /*08e0*/  FMUL R0, R0, UR4 ;  /* 0x0000000400007c20 */ /* 0x000fe20008400000 */
[----:B------:R-:W-:Y:S01]  /*08f0*/  IMAD.WIDE.U32 R6, R9, R20, R16 ;  /* 0x0000001409067225 */ /* 0x000fe200078e0010 */
[----:B------:R-:W-:-:S03]  /*0900*/  ULDC UR4, c[0x0][0x154] ;  /* 0x0000550000047ab9 */ /* 0x000fc60000000800 */
[----:B------:R-:W-:Y:S01]  /*0910*/  IMAD R8, R11, R20, RZ ;  /* 0x000000140b087224 */ /* 0x000fe200078e02ff */
[----:B------:R-:W2:Y:S01]  /*0920*/  LDC R5, c[0x0][0x144] ;  /* 0x00005100ff057b82 */ /* 0x000ea20000000800 */
[----:B------:R-:W3:Y:S02]  /*0930*/  F2I.U32.TRUNC.NTZ R0, R0 ;  /* 0x0000000000007305 */ /* 0x000ee4000020f000 */
[----:B------:R-:W-:-:S04]  /*0940*/  IMAD R9, R9, R21, R8 ;  /* 0x0000001509097224 */ /* 0x000fc800078e0208 */
[----:B------:R-:W-:Y:S01]  /*0950*/  IMAD.IADD R7, R7, 0x1, R9 ;  /* 0x0000000107077824 */ /* 0x000fe200078e0209 */
[----:B------:R-:W4:Y:S01]  /*0960*/  LDC R12, c[0x0][0x608] ;  /* 0x00018200ff0c7b82 */ /* 0x000f220000000800 */
[----:B------:R-:W-:-:S03]  /*0970*/  IMAD.MOV.U32 R9, RZ, RZ, -0x1 ;  /* 0xffffffffff097424 */ /* 0x000fc600078e00ff */
[-CC-:B0-----:R-:W-:Y:S02]  /*0980*/  SHF.R.U64 R20, R6, R10.reuse, R7.reuse ;  /* 0x0000000a06147219 */ /* 0x181fe40000001207 */
[----:B------:R-:W-:Y:S02]  /*0990*/  I2FP.F32.U32 R6, R3 ;  /* 0x0000000300067245 */ /* 0x000fe40000201000 */
[----:B------:R-:W0:Y:S01]  /*09a0*/  LDC R24, c[0x0][0x658] ;  /* 0x00019600ff187b82 */ /* 0x000e220000000800 */
[----:B-1----:R-:W-:Y:S01]  /*09b0*/  ISETP.NE.U32.AND P0, PT, R26, RZ, PT ;  /* 0x000000ff1a00720c */ /* 0x002fe20003f05070 */
[----:B---3--:R-:W-:Y:S01]  /*09c0*/  IMAD.MOV R8, RZ, RZ, -R0 ;  /* 0x000000ffff087224 */ /* 0x008fe200078e0a00 */
[----:B------:R-:W-:Y:S01]  /*09d0*/  SHF.R.U32.HI R7, RZ, R10, R7 ;  /* 0x0000000aff077219 */ /* 0x000fe20000011607 */
[----:B------:R-:W-:Y:S01]  /*09e0*/  FMUL R6, R6, UR4 ;  /* 0x0000000406067c20 */ /* 0x000fe20008400000 */
[----:B------:R-:W-:-:S03]  /*09f0*/  ISETP.NE.AND.EX P0, PT, R27, RZ, PT, P0 ;  /* 0x000000ff1b00720c */ /* 0x000fc60003f05300 */
[----:B------:R-:W1:Y:S01]  /*0a00*/  LDC R14, c[0x0][0x148] ;  /* 0x00005200ff0e7b82 */ /* 0x000e620000000800 */
[----:B--2---:R-:W-:-:S07]  /*0a10*/  IMAD R0, R5, R8, R4 ;  /* 0x0000000805007224 */ /* 0x004fce00078e0204 */
[----:B------:R-:W2:Y:S01]  /*0a20*/  LDC R22, c[0x0][0x600] ;  /* 0x00018000ff167b82 */ /* 0x000ea20000000800 */
[-CC-:B----4-:R-:W-:Y:S02]  /*0a30*/  SHF.R.U64 R28, R20, R12.reuse, R7.reuse ;  /* 0x0000000c141c7219 */ /* 0x190fe40000001207 */
[----:B------:R-:W-:Y:S01]  /*0a40*/  SHF.R.U32.HI R5, RZ, R12, R7 ;  /* 0x0000000cff057219 */ /* 0x000fe20000011607 */
[----:B------:R-:W-:Y:S01]  /*0a50*/  IMAD.MOV.U32 R7, RZ, RZ, 0x1 ;  /* 0x00000001ff077424 */ /* 0x000fe200078e00ff */
[----:B------:R3:W4:Y:S03]  /*0a60*/  F2I.U32.TRUNC.NTZ R12, R6 ;  /* 0x00000006000c7305 */ /* 0x000726000020f000 */
[----:B------:R-:W1:Y:S01]  /*0a70*/  LDC R15, c[0x0][0x648] ;  /* 0x00019200ff0f7b82 */ /* 0x000e620000000800 */
[-C--:B0-----:R-:W-:Y:S02]  /*0a80*/  SHF.L.U32 R4, R9, R24.reuse, RZ ;  /* 0x0000001809047219 */ /* 0x081fe400000006ff */
[----:B------:R-:W-:-:S02]  /*0a90*/  SHF.R.U64 R30, R28, R24, R5 ;  /* 0x000000181c1e7219 */ /* 0x000fc40000001205 */
[----:B------:R-:W-:Y:S02]  /*0aa0*/  LOP3.LUT R11, RZ, R4, RZ, 0x33, !PT ;  /* 0x00000004ff0b7212 */ /* 0x000fe400078e33ff */
[-C--:B------:R-:W-:Y:S01]  /*0ab0*/  SHF.R.U32.HI R5, RZ, R24.reuse, R5 ;  /* 0x00000018ff057219 */ /* 0x080fe20000011605 */
[----:B------:R-:W0:Y:S01]  /*0ac0*/  LDC R21, c[0x0][0x638] ;  /* 0x00018e00ff157b82 */ /* 0x000e220000000800 */
[----:B------:R-:W-:Y:S01]  /*0ad0*/  SHF.L.U32 R10, R7, R24, RZ ;  /* 0x00000018070a7219 */ /* 0x000fe200000006ff */
[----:B------:R-:W-:-:S06]  /*0ae0*/  IMAD.MOV.U32 R4, RZ, RZ, R30 ;  /* 0x000000ffff047224 */ /* 0x000fcc00078e001e */
[----:B------:R-:W0:Y:S01]  /*0af0*/  LDC R152, c[0x0][0x610] ;  /* 0x00018400ff987b82 */ /* 0x000e220000000800 */
[----:B---34-:R-:W-:Y:S05]  /*0b00*/  @!P0 BRA `(.L_x_7) ;  /* 0x0000000000288947 */ /* 0x018fea0003800000 */
[----:B------:R-:W3:Y:S02]  /*0b10*/  LDC R9, c[0x0][0x64c] ;  /* 0x00019300ff097b82 */ /* 0x000ee40000000800 */
[----:B---3--:R-:W-:-:S05]  /*0b20*/  IADD3 R9, P0, R30, R9, RZ ;  /* 0x000000091e097210 */ /* 0x008fca0007f1e0ff */
        /* <DEDUP_REMOVED lines=8> */
.L_x_7:
[----:B-1----:R-:W-:Y:S01]  /*0bb0*/  SHF.R.U64 R4, R4, R15, R5 ;  /* 0x0000000f04047219 */ /* 0x002fe20000001205 */
[----:B--2---:R-:W-:Y:S01]  /*0bc0*/  VIADD R5, R22, 0xffffffff ;  /* 0xffffffff16057836 */ /* 0x004fe20000000000 */
[----:B------:R-:W-:Y:S01]  /*0bd0*/  LOP3.LUT R11, R28, R11, RZ, 0xc0, !PT ;  /* 0x0000000b1c0b7212 */ /* 0x000fe200078ec0ff */
[----:B------:R-:W-:Y:S02]  /*0be0*/  IMAD.MOV R12, RZ, RZ, -R12 ;  /* 0x000000ffff0c7224 */ /* 0x000fe400078e0a0c */
[----:B------:R-:W-:Y:S01]  /*0bf0*/  IMAD.MOV R6, RZ, RZ, -R4 ;  /* 0x000000ffff067224 */ /* 0x000fe200078e0a04 */
[----:B------:R-:W-:Y:S01]  /*0c00*/  LOP3.LUT R5, R20, R5, RZ, 0xc0, !PT ;  /* 0x0000000514057212 */ /* 0x000fe200078ec0ff */
[----:B------:R-:W-:Y:S02]  /*0c10*/  @P3 IMAD R0, R14, R12, R3 ;  /* 0x0000000c0e003224 */ /* 0x000fe400078e0203 */
[----:B------:R-:W-:Y:S02]  /*0c20*/  IMAD R11, R10, R4, R11 ;  /* 0x000000040a0b7224 */ /* 0x000fe400078e020b */
[----:B0-----:R-:W-:-:S02]  /*0c30*/  IMAD R3, R6, R21, R30 ;  /* 0x0000001506037224 */ /* 0x001fc400078e021e */
[----:B------:R-:W-:Y:S02]  /*0c40*/  IMAD R152, R11, R152, R0 ;  /* 0x000000980b987224 */ /* 0x000fe400078e0200 */
[----:B------:R-:W-:Y:S02]  /*0c50*/  IMAD R3, R3, R22, R5 ;  /* 0x0000001603037224 */ /* 0x000fe400078e0205 */
[----:B------:R-:W-:Y:S02]  /*0c60*/  IMAD.MOV.U32 R0, RZ, RZ, 0x1 ;  /* 0x00000001ff007424 */ /* 0x000fe400078e00ff */
[----:B------:R-:W-:Y:S01]  /*0c70*/  IMAD.MOV.U32 R22, RZ, RZ, R25 ;  /* 0x000000ffff167224 */ /* 0x000fe200078e0019 */
[----:B------:R-:W-:Y:S02]  /*0c80*/  SEL R23, R3, R152, !P3 ;  /* 0x0000009803177207 */ /* 0x000fe40005800000 */
[----:B------:R-:W-:-:S07]  /*0c90*/  SEL R152, R152, R3, !P3 ;  /* 0x0000000398987207 */ /* 0x000fce0005800000 */
.L_x_5:
[----:B------:R-:W-:-:S08]  /*0ca0*/  NOP ;  /* 0x0000000000007918 */ /* 0x000fd00000000000 */
[----:B------:R-:W0:Y:S02]  /*0cb0*/  USETMAXREG.TRY_ALLOC.CTAPOOL UP0, 0xe8 ;  /* 0x000000e8000079c8 */ /* 0x000e240008000600 */
[----:B0-----:R-:W-:-:S13]  /*0cc0*/  PLOP3.LUT P0, PT, PT, PT, UP0, 0x80, 0x0 ;  /* 0x000000000000781c */ /* 0x001fda0003f0f008 */
[----:B------:R-:W-:Y:S05]  /*0cd0*/  @!P0 BRA `(.L_x_5) ;  /* 0xfffffffc00f08947 */ /* 0x000fea000383ffff */
[----:B------:R-:W-:Y:S01]  /*0ce0*/  ULDC.64 UR4, c[0x0][0x598] ;  /* 0x0001660000047ab9 */ /* 0x000fe20000000a00 */
[----:B------:R-:W-:Y:S01]  /*0cf0*/  ULDC.64 UR36, c[0x0][0x208] ;  /* 0x0000820000247ab9 */ /* 0x000fe20000000a00 */
[----:B------:R-:W-:-:S04]  /*0d00*/  ISETP.NE.U32.AND P0, PT, RZ, UR4, PT ;  /* 0x00000004ff007c0c */ /* 0x000fc8000bf05070 */
[----:B------:R-:W-:-:S13]  /*0d10*/  ISETP.NE.AND.EX P0, PT, RZ, UR5, PT, P0 ;  /* 0x00000005ff007c0c */ /* 0x000fda000bf05300 */
[----:B------:R-:W-:Y:S05]  /*0d20*/  @!P0 BRA `(.L_x_8) ;  /* 0x00000000001c8947 */ /* 0x000fea0003800000 */
[----:B------:R-:W0:Y:S02]  /*0d30*/  LDC.64 R4, c[0x0][0x598] ;  /* 0x00016600ff047b82 */ /* 0x000e240000000a00 */
[----:B0-----:R-:W2:Y:S02]  /*0d40*/  LDG.E.64 R4, desc[UR36][R4.64] ;  /* 0x0000002404047981 */ /* 0x001ea4000c1e1b00 */
[----:B--2---:R-:W-:-:S04]  /*0d50*/  ISETP.NE.U32.AND P0, PT, R4, RZ, PT ;  /* 0x000000ff0400720c */ /* 0x004fc80003f05070 */
[----:B------:R-:W-:-:S13]  /*0d60*/  ISETP.NE.AND.EX P0, PT, R5, RZ, PT, P0 ;  /* 0x000000ff0500720c */ /* 0x000fda0003f05300 */
[----:B------:R-:W-:Y:S05]  /*0d70*/  @!P0 BRA `(.L_x_8) ;  /* 0x0000000000088947 */ /* 0x000fea0003800000 */
[----:B------:R0:W5:Y:S01]  /*0d80*/  LD.E R153, desc[UR36][R4.64] ;  /* 0x0000002404997980 */ /* 0x000162000c101900 */
[----:B------:R-:W-:Y:S05]  /*0d90*/  BRA `(.L_x_9) ;  /* 0x0000000000247947 */ /* 0x000fea0003800000 */
.L_x_8:
[----:B------:R-:W-:Y:S02]  /*0da0*/  ULDC.64 UR4, c[0x0][0x588] ;  /* 0x0001620000047ab9 */ /* 0x000fe40000000a00 */
[----:B------:R-:W-:-:S04]  /*0db0*/  ISETP.NE.U32.AND P0, PT, RZ, UR4, PT ;  /* 0x00000004ff007c0c */ /* 0x000fc8000bf05070 */
[----:B------:R-:W-:-:S13]  /*0dc0*/  ISETP.NE.AND.EX P0, PT, RZ, UR5, PT, P0 ;  /* 0x00000005ff007c0c */ /* 0x000fda000bf05300 */
[----:B------:R-:W-:Y:S05]  /*0dd0*/  @!P0 BRA `(.L_x_10) ;  /* 0x00000000000c8947 */ /* 0x000fea0003800000 */
[----:B------:R-:W0:Y:S02]  /*0de0*/  LDC.64 R4, c[0x0][0x588] ;  /* 0x00016200ff047b82 */ /* 0x000e240000000a00 */
[----:B0-----:R1:W5:Y:S01]  /*0df0*/  LDG.E R153, desc[UR36][R4.64] ;  /* 0x0000002404997981 */ /* 0x001362000c1e1900 */
[----:B------:R-:W-:Y:S05]  /*0e00*/  BRA `(.L_x_9) ;  /* 0x0000000000087947 */ /* 0x000fea0003800000 */
.L_x_10:
[----:B------:R-:W-:Y:S02]  /*0e10*/  ULDC UR4, c[0x0][0x580] ;  /* 0x0001600000047ab9 */ /* 0x000fe40000000800 */
[----:B------:R-:W-:-:S07]  /*0e20*/  IMAD.U32 R153, RZ, RZ, UR4 ;  /* 0x00000004ff997e24 */ /* 0x000fce000f8e00ff */
.L_x_9:
[----:B------:R-:W-:Y:S02]  /*0e30*/  ULDC.64 UR4, c[0x0][0x5a0] ;  /* 0x0001680000047ab9 */ /* 0x000fe40000000a00 */
[----:B------:R-:W-:-:S04]  /*0e40*/  ISETP.NE.U32.AND P0, PT, RZ, UR4, PT ;  /* 0x00000004ff007c0c */ /* 0x000fc8000bf05070 */
[----:B------:R-:W-:-:S13]  /*0e50*/  ISETP.NE.AND.EX P0, PT, RZ, UR5, PT, P0 ;  /* 0x00000005ff007c0c */ /* 0x000fda000bf05300 */
[----:B------:R-:W-:Y:S05]  /*0e60*/  @!P0 BRA `(.L_x_11) ;  /* 0x00000000001c8947 */ /* 0x000fea0003800000 */
[----:B01----:R-:W0:Y:S02]  /*0e70*/  LDC.64 R4, c[0x0][0x5a0] ;  /* 0x00016800ff047b82 */ /* 0x003e240000000a00 */
[----:B0-----:R-:W2:Y:S02]  /*0e80*/  LDG.E.64 R4, desc[UR36][R4.64] ;  /* 0x0000002404047981 */ /* 0x001ea4000c1e1b00 */
[----:B--2---:R-:W-:-:S04]  /*0e90*/  ISETP.NE.U32.AND P0, PT, R4, RZ, PT ;  /* 0x000000ff0400720c */ /* 0x004fc80003f05070 */
[----:B------:R-:W-:-:S13]  /*0ea0*/  ISETP.NE.AND.EX P0, PT, R5, RZ, PT, P0 ;  /* 0x000000ff0500720c */ /* 0x000fda0003f05300 */
[----:B------:R-:W-:Y:S05]  /*0eb0*/  @!P0 BRA `(.L_x_11) ;  /* 0x0000000000088947 */ /* 0x000fea0003800000 */
[----:B------:R0:W5:Y:S01]  /*0ec0*/  LD.E R154, desc[UR36][R4.64] ;  /* 0x00000024049a7980 */ /* 0x000162000c101900 */
[----:B------:R-:W-:Y:S05]  /*0ed0*/  BRA `(.L_x_12) ;  /* 0x0000000000247947 */ /* 0x000fea0003800000 */
.L_x_11:
[----:B------:R-:W-:Y:S02]  /*0ee0*/  ULDC.64 UR4, c[0x0][0x590] ;  /* 0x0001640000047ab9 */ /* 0x000fe40000000a00 */
[----:B------:R-:W-:-:S04]  /*0ef0*/  ISETP.NE.U32.AND P0, PT, RZ, UR4, PT ;  /* 0x00000004ff007c0c */ /* 0x000fc8000bf05070 */
[----:B------:R-:W-:-:S13]  /*0f00*/  ISETP.NE.AND.EX P0, PT, RZ, UR5, PT, P0 ;  /* 0x00000005ff007c0c */ /* 0x000fda000bf05300 */
[----:B------:R-:W-:Y:S05]  /*0f10*/  @!P0 BRA `(.L_x_13) ;  /* 0x00000000000c8947 */ /* 0x000fea0003800000 */
[----:B------:R-:W2:Y:S02]  /*0f20*/  LDC.64 R154, c[0x0][0x590] ;  /* 0x00016400ff9a7b82 */ /* 0x000ea40000000a00 */
[----:B--2---:R2:W5:Y:S01]  /*0f30*/  LDG.E R154, desc[UR36][R154.64] ;  /* 0x000000249a9a7981 */ /* 0x004562000c1e1900 */
[----:B------:R-:W-:Y:S05]  /*0f40*/  BRA `(.L_x_12) ;  /* 0x0000000000087947 */ /* 0x000fea0003800000 */
.L_x_13:
[----:B------:R-:W-:Y:S02]  /*0f50*/  ULDC UR4, c[0x0][0x584] ;  /* 0x0001610000047ab9 */ /* 0x000fe40000000800 */
[----:B------:R-:W-:-:S07]  /*0f60*/  IMAD.U32 R154, RZ, RZ, UR4 ;  /* 0x00000004ff9a7e24 */ /* 0x000fce000f8e00ff */
.L_x_12:
[----:B------:R-:W-:-:S13]  /*0f70*/  LOP3.LUT P0, RZ, R0, 0xff, RZ, 0xc0, !PT ;  /* 0x000000ff00ff7812 */ /* 0x000fda000780c0ff */
[----:B------:R-:W-:Y:S05]  /*0f80*/  @!P0 EXIT ;  /* 0x000000000000894d */ /* 0x000fea0003800000 */
[----:B------:R-:W-:Y:S01]  /*0f90*/  ULDC UR4, c[0x0][0x28c] ;  /* 0x0000a30000047ab9 */ /* 0x000fe20000000800 */
[----:B------:R-:W-:Y:S01]  /*0fa0*/  UMOV UR38, URZ ;  /* 0x0000003f00267c82 */ /* 0x000fe20008000000 */
[----:B------:R-:W-:Y:S01]  /*0fb0*/  UIADD3 UR4, UR4, 0x3f, URZ ;  /* 0x0000003f04047890 */ /* 0x000fe2000fffe03f */
[----:B------:R-:W-:-:S03]  /*0fc0*/  UMOV UR39, URZ ;  /* 0x0000003f00277c82 */ /* 0x000fc60008000000 */
[----:B------:R-:W-:-:S04]  /*0fd0*/  USHF.R.S32.HI UR5, URZ, 0x1f, UR4 ;  /* 0x0000001f3f057899 */ /* 0x000fc80008011404 */
[----:B------:R-:W-:-:S04]  /*0fe0*/  ULEA.HI UR5, UR5, UR4, URZ, 0x6 ;  /* 0x0000000405057291 */ /* 0x000fc8000f8f303f */
[----:B------:R-:W-:-:S12]  /*0ff0*/  USHF.R.S32.HI UR40, URZ, 0x6, UR5 ;  /* 0x000000063f287899 */ /* 0x000fd80008011405 */
.L_x_291:
[----:B------:R-:W-:Y:S01]  /*1000*/  LOP3.LUT R0, R18, 0x80, RZ, 0xc0, !PT ;  /* 0x0000008012007812 */ /* 0x000fe200078ec0ff */
[----:B---3--:R-:W3:Y:S01]  /*1010*/  S2UR UR7, SR_CgaCtaId ;  /* 0x00000000000779c3 */ /* 0x008ee20000008800 */
[----:B------:R-:W-:Y:S02]  /*1020*/  UMOV UR6, 0x400 ;  /* 0x0000040000067882 */ /* 0x000fe40000000000 */
[----:B------:R-:W-:-:S06]  /*1030*/  SHF.R.U32.HI R0, RZ, 0x7, R0 ;  /* 0x00000007ff007819 */ /* 0x000fcc0000011600 */
[----:B----4-:R-:W4:Y:S01]  /*1040*/  SHFL.IDX PT, R0, R0, RZ, 0x1f ;  /* 0x00001fff00007589 */ /* 0x010f2200000e0000 */
[----:B---3--:R-:W-:Y:S01]  /*1050*/  ULEA UR6, UR7, UR6, 0x18 ;  /* 0x0000000607067291 */ /* 0x008fe2000f8ec03f */
[----:B----4-:R-:W-:-:S13]  /*1060*/  R2UR UR4, R0 ;  /* 0x00000000000472ca */ /* 0x010fda00000e0000 */
[----:B------:R-:W-:-:S04]  /*1070*/  ULEA.HI UR5, UR4, UR4, URZ, 0x1 ;  /* 0x0000000404057291 */ /* 0x000fc8000f8f083f */
[----:B------:R-:W-:-:S04]  /*1080*/  ULOP3.LUT UR5, UR5, 0xffffe, URZ, 0xc0, !UPT ;  /* 0x000ffffe05057892 */ /* 0x000fc8000f8ec03f */
[----:B------:R-:W-:-:S03]  /*1090*/  UIADD3 UR5, UR4, -UR5, URZ ;  /* 0x8000000504057290 */ /* 0x000fc6000fffe03f */
[----:B------:R-:W-:Y:S01]  /*10a0*/  ULDC UR4, c[0x0][0x28c] ;  /* 0x0000a30000047ab9 */ /* 0x000fe20000000800 */
[----:B------:R-:W-:Y:S01]  /*10b0*/  ULEA UR5, UR5, UR6, 0xc ;  /* 0x0000000605057291 */ /* 0x000fe2000f8e603f */
[----:B------:R-:W-:-:S03]  /*10c0*/  ISETP.LT.AND P0, PT, RZ, UR4, PT ;  /* 0x00000004ff007c0c */ /* 0x000fc6000bf01270 */
[----:B------:R-:W-:-:S04]  /*10d0*/  UIADD3 UR5, UR5, 0x180, URZ ;  /* 0x0000018005057890 */ /* 0x000fc8000fffe03f */
[----:B------:R-:W-:-:S04]  /*10e0*/  USHF.R.U32.HI UR5, URZ, 0x4, UR5 ;  /* 0x000000043f057899 */ /* 0x000fc80008011605 */
[----:B------:R-:W-:Y:S02]  /*10f0*/  ULOP3.LUT UR41, UR5, 0x3fff, URZ, 0xc0, !UPT ;  /* 0x00003fff05297892 */ /* 0x000fe4000f8ec03f */
[----:B------:R-:W-:Y:S10]  /*1100*/  @P0 BRA `(.L_x_14) ;  /* 0x0000000000400947 */ /* 0x000ff40003800000 */
[----:B------:R-:W-:Y:S01]  /*1110*/  MOV R0, 0x0 ;  /* 0x0000000000007802 */ /* 0x000fe20000000f00 */
[----:B------:R-:W-:Y:S01]  /*1120*/  ULDC.64 UR4, c[0x4][0x68] ;  /* 0x01001a0000047ab9 */ /* 0x000fe20000000a00 */
[----:B------:R-:W-:Y:S01]  /*1130*/  ULDC.64 UR6, c[0x4][0x8] ;  /* 0x0100020000067ab9 */ /* 0x000fe20000000a00 */
[----:B01----:R-:W-:Y:S01]  /*1140*/  IMAD.U32 R4, RZ, RZ, UR4 ;  /* 0x00000004ff047e24 */ /* 0x003fe2000f8e00ff */
[----:B------:R0:W1:Y:S01]  /*1150*/  LDC.64 R14, c[0x4][R0] ;  /* 0x01000000000e7b82 */ /* 0x0000620000000a00 */
[----:B------:R-:W-:Y:S01]  /*1160*/  IMAD.U32 R5, RZ, RZ, UR5 ;  /* 0x00000005ff057e24 */ /* 0x000fe2000f8e00ff */
[----:B------:R-:W-:Y:S01]  /*1170*/  ULDC.64 UR4, c[0x4][0x70] ;  /* 0x01001c0000047ab9 */ /* 0x000fe20000000a00 */
[----:B------:R-:W-:Y:S02]  /*1180*/  IMAD.U32 R10, RZ, RZ, UR6 ;  /* 0x00000006ff0a7e24 */ /* 0x000fe4000f8e00ff */
[----:B------:R-:W-:Y:S02]  /*1190*/  IMAD.U32 R6, RZ, RZ, UR4 ;  /* 0x00000004ff067e24 */ /* 0x000fe4000f8e00ff */
[----:B------:R-:W-:-:S02]  /*11a0*/  IMAD.U32 R7, RZ, RZ, UR5 ;  /* 0x00000005ff077e24 */ /* 0x000fc4000f8e00ff */
[----:B------:R-:W-:Y:S02]  /*11b0*/  IMAD.U32 R11, RZ, RZ, UR7 ;  /* 0x00000007ff0b7e24 */ /* 0x000fe4000f8e00ff */
[----:B------:R-:W-:Y:S02]  /*11c0*/  IMAD.MOV.U32 R8, RZ, RZ, 0x1e1 ;  /* 0x000001e1ff087424 */ /* 0x000fe400078e00ff */
[----:B------:R-:W-:Y:S02]  /*11d0*/  IMAD.MOV.U32 R12, RZ, RZ, 0x1 ;  /* 0x00000001ff0c7424 */ /* 0x000fe400078e00ff */
[----:B0-----:R-:W-:-:S07]  /*11e0*/  IMAD.MOV.U32 R13, RZ, RZ, RZ ;  /* 0x000000ffff0d7224 */ /* 0x001fce00078e00ff */
[----:B------:R-:W-:-:S07]  /*11f0*/  LEPC R20, `(.L_x_14) ;  /* 0x000000001014794e */ /* 0x000fce0000000000 */
[----:B-12--5:R-:W-:Y:S05]  /*1200*/  CALL.ABS.NOINC R14 ;  /* 0x000000000e007343 */ /* 0x026fea0003c00000 */
.L_x_14:
[----:B------:R-:W-:-:S04]  /*1210*/  LOP3.LUT R0, R19, 0x1, RZ, 0xfc, !PT ;  /* 0x0000000113007812 */ /* 0x000fc800078efcff */
[----:B------:R-:W-:-:S13]  /*1220*/  ISETP.NE.AND P0, PT, R0, 0x3, PT ;  /* 0x000000030000780c */ /* 0x000fda0003f05270 */
[----:B------:R-:W-:Y:S05]  /*1230*/  @!P0 BRA `(.L_x_15) ;  /* 0x0000000000048947 */ /* 0x000fea0003800000 */
[----:B------:R-:W-:Y:S01]  /*1240*/  BPT.TRAP 0x1 ;  /* 0x000000040000795c */ /* 0x000fe20000300000 */
.L_x_15:
[----:B------:R-:W3:Y:S01]  /*1250*/  S2UR UR5, SR_CgaCtaId ;  /* 0x00000000000579c3 */ /* 0x000ee20000008800 */
[----:B------:R-:W-:Y:S01]  /*1260*/  UMOV UR4, 0x400 ;  /* 0x0000040000047882 */ /* 0x000fe20000000000 */
[----:B------:R-:W-:Y:S02]  /*1270*/  IMAD.U32 R0, RZ, RZ, UR38 ;  /* 0x00000026ff007e24 */ /* 0x000fe4000f8e00ff */
[----:B------:R-:W-:-:S03]  /*1280*/  IMAD.U32 R3, RZ, RZ, UR39 ;  /* 0x00000027ff037e24 */ /* 0x000fc6000f8e00ff */
[----:B------:R-:W-:Y:S01]  /*1290*/  SHF.L.U32 R0, R0, 0x1f, RZ ;  /* 0x0000001f00007819 */ /* 0x000fe200000006ff */
[----:B---3--:R-:W-:-:S06]  /*12a0*/  ULEA UR4, UR5, UR4, 0x18 ;  /* 0x0000000405047291 */ /* 0x008fcc000f8ec03f */
[----:B------:R-:W-:-:S04]  /*12b0*/  IMAD.U32 R6, RZ, RZ, UR4 ;  /* 0x00000004ff067e24 */ /* 0x000fc8000f8e00ff */
[----:B------:R-:W-:-:S04]  /*12c0*/  IMAD R3, R3, 0x8, R6 ;  /* 0x0000000803037824 */ /* 0x000fc800078e0206 */
[----:B------:R3:W4:Y:S01]  /*12d0*/  SYNCS.PHASECHK.TRANS64.TRYWAIT P1, [R3+URZ], R0 ;  /* 0x00000000030075a7 */ /* 0x000722000802017f */
[----:B------:R-:W-:Y:S05]  /*12e0*/  @!P0 BRA `(.L_x_16) ;  /* 0x0000000000048947 */ /* 0x000fea0003800000 */
[----:B------:R-:W-:Y:S01]  /*12f0*/  BPT.TRAP 0x1 ;  /* 0x000000040000795c */ /* 0x000fe20000300000 */
.L_x_16:
[----:B----4-:R-:W-:Y:S05]  /*1300*/  @P1 BRA `(.L_x_17) ;  /* 0x0000000000081947 */ /* 0x010fea0003800000 */
[----:B------:R-:W4:Y:S02]  /*1310*/  SYNCS.PHASECHK.TRANS64.TRYWAIT P1, [R3+URZ], R0 ;  /* 0x00000000030075a7 */ /* 0x000f24000802017f */
[----:B----4-:R-:W-:Y:S05]  /*1320*/  @!P1 BRA `(.L_x_18) ;  /* 0x0000008800d09947 */ /* 0x010fea0003800000 */
.L_x_17:
[----:B------:R-:W-:-:S04]  /*1330*/  UISETP.LT.AND UP0, UPT, UR40, 0x1, UPT ;  /* 0x000000012800788c */ /* 0x000fc8000bf01270 */
[----:B------:R-:W-:-:S06]  /*1340*/  USEL UR4, UR40, 0x1, UP0 ;  /* 0x0000000128047887 */ /* 0x000fcc0008000000 */
[----:B---34-:R-:W-:Y:S01]  /*1350*/  IMAD.U32 R0, RZ, RZ, UR4 ;  /* 0x00000004ff007e24 */ /* 0x018fe2000f8e00ff */
[----:B------:R-:W-:Y:S05]  /*1360*/  WARPSYNC.ALL ;  /* 0x0000000000007948 */ /* 0x000fea0003800000 */
[----:B------:R-:W-:-:S04]  /*1370*/  IADD3 R0, -R0, UR40, RZ ;  /* 0x0000002800007c10 */ /* 0x000fc8000fffe1ff */
[----:B------:R-:W-:Y:S02]  /*1380*/  ISETP.GE.AND P1, PT, R0, 0x1, PT ;  /* 0x000000010000780c */ /* 0x000fe40003f26270 */
[----:B------:R-:W-:Y:S01]  /*1390*/  R2UR UR4, R6 ;  /* 0x00000000060472ca */ /* 0x000fe200000e0000 */
[----:B------:R-:W-:Y:S01]  /*13a0*/  ULOP3.LUT UR41, UR41, 0x10000, URZ, 0xfc, !UPT ;  /* 0x0001000029297892 */ /* 0x000fe2000f8efc3f */
[----:B------:R-:W-:Y:S01]  /*13b0*/  WARPGROUP.ARRIVE ;  /* 0x00000000000079c5 */ /* 0x000fe20000000000 */
[----:B------:R-:W-:Y:S01]  /*13c0*/  UMOV UR5, 0x80000020 ;  /* 0x8000002000057882 */ /* 0x000fe20000000000 */
[----:B------:R-:W-:-:S09]  /*13d0*/  UMOV UR7, 0x80000020 ;  /* 0x8000002000077882 */ /* 0x000fd20000000000 */
[----:B------:R-:W-:-:S04]  /*13e0*/  UIADD3 UR4, UR4, 0x12180, URZ ;  /* 0x0001218004047890 */ /* 0x000fc8000fffe03f */
[----:B------:R-:W-:-:S04]  /*13f0*/  USHF.R.U32.HI UR4, URZ, 0x4, UR4 ;  /* 0x000000043f047899 */ /* 0x000fc80008011604 */
[----:B------:R-:W-:-:S04]  /*1400*/  ULOP3.LUT UR4, UR4, 0x3fff, URZ, 0xc0, !UPT ;  /* 0x00003fff04047892 */ /* 0x000fc8000f8ec03f */
[----:B------:R-:W-:Y:S02]  /*1410*/  ULOP3.LUT UR9, UR4, 0x10000, URZ, 0xfc, !UPT ;  /* 0x0001000004097892 */ /* 0x000fe4000f8efc3f */
[----:B------:R-:W-:Y:S02]  /*1420*/  ULEA UR4, UR39, UR41, 0x9 ;  /* 0x0000002927047291 */ /* 0x000fe4000f8e483f */
[----:B------:R-:W-:-:S09]  /*1430*/  ULEA UR6, UR39, UR9, 0xa ;  /* 0x0000000927067291 */ /* 0x000fd2000f8e503f */
[----:B------:R-:W-:Y:S01]  /*1440*/  IGMMA.64x256x32.S8.S8 R24, gdesc[UR4], RZ, !UPT, gsb0 ;  /* 0x06600000041879f1 */ /* 0x000fe2000c0410ff */
[----:B------:R-:W-:Y:S02]  /*1450*/  UIADD3 UR4, UR4, 0x2, URZ ;  /* 0x0000000204047890 */ /* 0x000fe4000fffe03f */
[----:B------:R-:W-:Y:S01]  /*1460*/  UIADD3 UR6, UR6, 0x2, URZ ;  /* 0x0000000206067890 */ /* 0x000fe2000fffe03f */
[----:B------:R-:W-:Y:S01]  /*1470*/  UMOV UR5, 0x80000020 ;  /* 0x8000002000057882 */ /* 0x000fe20000000000 */
[----:B------:R-:W-:Y:S01]  /*1480*/  UMOV UR7, 0x80000020 ;  /* 0x8000002000077882 */ /* 0x000fe20000000000 */
[----:B------:R-:W-:Y:S02]  /*1490*/  WARPGROUP.DEPBAR.LE gsb0, 0x0 ;  /* 0x00008000000079c5 */ /* 0x000fe40000010000 */
[----:B------:R-:W-:-:S06]  /*14a0*/  WARPGROUP.ARRIVE ;  /* 0x00000000000079c5 */ /* 0x000fcc0000000000 */
[----:B------:R-:W-:Y:S03]  /*14b0*/  IGMMA.64x256x32.S8.S8 R24, gdesc[UR4], R24, gsb0 ;  /* 0x06600000041879f1 */ /* 0x000fe60008041018 */
[----:B------:R-:W-:Y:S02]  /*14c0*/  WARPGROUP.DEPBAR.LE gsb0, 0x0 ;  /* 0x00008000000079c5 */ /* 0x000fe40000010000 */
[----:B------:R-:W-:Y:S05]  /*14d0*/  @!P1 BRA `(.L_x_19) ;  /* 0x0000000000e09947 */ /* 0x000fea0003800000 */
[----:B------:R-:W-:Y:S02]  /*14e0*/  UIADD3 UR4, UR39, 0x1, URZ ;  /* 0x0000000127047890 */ /* 0x000fe4000fffe03f */
[----:B------:R-:W-:Y:S02]  /*14f0*/  IMAD.U32 R3, RZ, RZ, UR39 ;  /* 0x00000027ff037e24 */ /* 0x000fe4000f8e00ff */
[----:B------:R-:W-:-:S04]  /*1500*/  UISETP.NE.AND UP0, UPT, UR4, 0x9, UPT ;  /* 0x000000090400788c */ /* 0x000fc8000bf05270 */
[----:B------:R-:W-:Y:S02]  /*1510*/  USEL UR5, URZ, 0x1, UP0 ;  /* 0x000000013f057887 */ /* 0x000fe40008000000 */
[----:B------:R-:W-:Y:S02]  /*1520*/  USEL UR8, UR4, URZ, UP0 ;  /* 0x0000003f04087287 */ /* 0x000fe40008000000 */
[----:B------:R-:W-:-:S06]  /*1530*/  ULOP3.LUT UR5, UR38, UR5, URZ, 0x3c, !UPT ;  /* 0x0000000526057292 */ /* 0x000fcc000f8e3c3f */
[----:B------:R-:W-:-:S07]  /*1540*/  IMAD.U32 R7, RZ, RZ, UR5 ;  /* 0x00000005ff077e24 */ /* 0x000fce000f8e00ff */
.L_x_26:
[----:B------:R-:W-:Y:S05]  /*1550*/  @!P0 BRA `(.L_x_20) ;  /* 0x0000000000048947 */ /* 0x000fea0003800000 */
[----:B------:R-:W-:Y:S01]  /*1560*/  BPT.TRAP 0x1 ;  /* 0x000000040000795c */ /* 0x000fe20000300000 */
.L_x_20:
[----:B------:R-:W3:Y:S01]  /*1570*/  S2UR UR5, SR_CgaCtaId ;  /* 0x00000000000579c3 */ /* 0x000ee20000008800 */
[----:B------:R-:W-:Y:S01]  /*1580*/  UMOV UR4, 0x400 ;  /* 0x0000040000047882 */ /* 0x000fe20000000000 */
[----:B01----:R-:W-:Y:S01]  /*1590*/  IMAD.U32 R5, RZ, RZ, UR8 ;  /* 0x00000008ff057e24 */ /* 0x003fe2000f8e00ff */
[----:B------:R-:W-:Y:S01]  /*15a0*/  SHF.L.U32 R4, R7, 0x1f, RZ ;  /* 0x0000001f07047819 */ /* 0x000fe200000006ff */
[----:B---3--:R-:W-:-:S06]  /*15b0*/  ULEA UR4, UR5, UR4, 0x18 ;  /* 0x0000000405047291 */ /* 0x008fcc000f8ec03f */
[----:B------:R-:W-:-:S04]  /*15c0*/  IMAD.U32 R6, RZ, RZ, UR4 ;  /* 0x00000004ff067e24 */ /* 0x000fc8000f8e00ff */
[----:B------:R-:W-:-:S04]  /*15d0*/  IMAD R5, R5, 0x8, R6 ;  /* 0x0000000805057824 */ /* 0x000fc800078e0206 */
[----:B------:R0:W1:Y:S01]  /*15e0*/  SYNCS.PHASECHK.TRANS64.TRYWAIT P1, [R5+URZ], R4 ;  /* 0x00000004050075a7 */ /* 0x000062000802017f */
[----:B------:R-:W-:Y:S05]  /*15f0*/  @!P0 BRA `(.L_x_21) ;  /* 0x0000000000048947 */ /* 0x000fea0003800000 */
[----:B------:R-:W-:Y:S01]  /*1600*/  BPT.TRAP 0x1 ;  /* 0x000000040000795c */ /* 0x000fe20000300000 */
.L_x_21:
[----:B-1----:R-:W-:Y:S05]  /*1610*/  @P1 BRA `(.L_x_22) ;  /* 0x0000000000081947 */ /* 0x002fea0003800000 */
[----:B------:R-:W1:Y:S02]  /*1620*/  SYNCS.PHASECHK.TRANS64.TRYWAIT P1, [R5+URZ], R4 ;  /* 0x00000004050075a7 */ /* 0x000e64000802017f */
[----:B-1----:R-:W-:Y:S05]  /*1630*/  @!P1 BRA `(.L_x_23) ;  /* 0x0000008800209947 */ /* 0x002fea0003800000 */
.L_x_22:
[----:B------:R-:W-:Y:S01]  /*1640*/  ULEA UR4, UR8, UR41, 0x9 ;  /* 0x0000002908047291 */ /* 0x000fe2000f8e483f */
[----:B------:R-:W-:Y:S01]  /*1650*/  WARPGROUP.ARRIVE ;  /* 0x00000000000079c5 */ /* 0x000fe20000000000 */
[----:B------:R-:W-:Y:S01]  /*1660*/  ULEA UR6, UR8, UR9, 0xa ;  /* 0x0000000908067291 */ /* 0x000fe2000f8e503f */
[----:B------:R-:W-:Y:S01]  /*1670*/  UMOV UR5, 0x80000020 ;  /* 0x8000002000057882 */ /* 0x000fe20000000000 */
[----:B------:R-:W-:-:S07]  /*1680*/  UMOV UR7, 0x80000020 ;  /* 0x8000002000077882 */ /* 0x000fce0000000000 */
[----:B------:R-:W-:Y:S01]  /*1690*/  IGMMA.64x256x32.S8.S8 R24, gdesc[UR4], R24, gsb0 ;  /* 0x06600000041879f1 */ /* 0x000fe20008041018 */
        /* <DEDUP_REMOVED lines=9> */
[----:B------:R-:W-:Y:S01]  /*1730*/  BPT.TRAP 0x1 ;  /* 0x000000040000795c */ /* 0x000fe20000300000 */
.L_x_24:
[----:B01----:R-:W-:Y:S01]  /*1740*/  IMAD R4, R3, 0x8, R6 ;  /* 0x0000000803047824 */ /* 0x003fe200078e0206 */
[----:B------:R-:W-:-:S03]  /*1750*/  ISETP.GT.U32.AND P1, PT, R19, 0x1, PT ;  /* 0x000000011300780c */ /* 0x000fc60003f24070 */
[----:B------:R-:W-:-:S05]  /*1760*/  VIADD R4, R4, 0x48 ;  /* 0x0000004804047836 */ /* 0x000fca0000000000 */
[----:B------:R-:W-:-:S04]  /*1770*/  PRMT R4, RZ, 0x654, R4 ;  /* 0x00000654ff047816 */ /* 0x000fc80000000004 */
[----:B------:R0:W-:Y:S01]  /*1780*/  SYNCS.ARRIVE.TRANS64.RED.A1T0 RZ, [R4+URZ], RZ ;  /* 0x000000ff04ff79a7 */ /* 0x0001e2000810043f */
[----:B------:R-:W-:Y:S05]  /*1790*/  @P1 BRA `(.L_x_25) ;  /* 0x0000000000041947 */ /* 0x000fea0003800000 */
[----:B------:R-:W-:Y:S01]  /*17a0*/  BPT.TRAP 0x1 ;  /* 0x000000040000795c */ /* 0x000fe20000300000 */
.L_x_25:
[----:B------:R-:W-:Y:S01]  /*17b0*/  UIADD3 UR8, UR8, 0x1, URZ ;  /* 0x0000000108087890 */ /* 0x000fe2000fffe03f */
[C---:B------:R-:W-:Y:S01]  /*17c0*/  ISETP.GT.AND P2, PT, R0.reuse, 0x1, PT ;  /* 0x000000010000780c */ /* 0x040fe20003f44270 */
[----:B------:R-:W-:Y:S02]  /*17d0*/  VIADD R3, R3, 0x1 ;  /* 0x0000000103037836 */ /* 0x000fe40000000000 */
[----:B------:R-:W-:Y:S01]  /*17e0*/  UISETP.NE.AND UP0, UPT, UR8, 0x9, UPT ;  /* 0x000000090800788c */ /* 0x000fe2000bf05270 */
[----:B------:R-:W-:Y:S02]  /*17f0*/  VIADD R0, R0, 0xffffffff ;  /* 0xffffffff00007836 */ /* 0x000fe40000000000 */
[C---:B------:R-:W-:Y:S01]  /*1800*/  ISETP.NE.AND P1, PT, R3.reuse, 0x9, PT ;  /* 0x000000090300780c */ /* 0x040fe20003f25270 */
[----:B------:R-:W-:Y:S02]  /*1810*/  USEL UR4, URZ, 0x1, UP0 ;  /* 0x000000013f047887 */ /* 0x000fe40008000000 */
[----:B------:R-:W-:Y:S01]  /*1820*/  USEL UR8, UR8, URZ, UP0 ;  /* 0x0000003f08087287 */ /* 0x000fe20008000000 */
[----:B------:R-:W-:-:S03]  /*1830*/  SEL R3, R3, RZ, P1 ;  /* 0x000000ff03037207 */ /* 0x000fc60000800000 */
[----:B------:R-:W-:Y:S01]  /*1840*/  LOP3.LUT R7, R7, UR4, RZ, 0x3c, !PT ;  /* 0x0000000407077c12 */ /* 0x000fe2000f8e3cff */
[----:B------:R-:W-:Y:S07]  /*1850*/  @P2 BRA `(.L_x_26) ;  /* 0xfffffffc003c2947 */ /* 0x000fee000383ffff */
.L_x_19:
[----:B------:R-:W3:Y:S02]  /*1860*/  LDC R0, c[0x0][0x28c] ;  /* 0x0000a300ff007b82 */ /* 0x000ee40000000800 */
[----:B---3--:R-:W-:-:S13]  /*1870*/  ISETP.GE.AND P1, PT, R0, 0x1, PT ;  /* 0x000000010000780c */ /* 0x008fda0003f26270 */
[----:B------:R-:W-:Y:S05]  /*1880*/  @!P1 BRA `(.L_x_27) ;  /* 0x0000000000409947 */ /* 0x000fea0003800000 */
[----:B------:R-:W-:Y:S05]  /*1890*/  @!P0 BRA `(.L_x_28) ;  /* 0x0000000000048947 */ /* 0x000fea0003800000 */
[----:B------:R-:W-:Y:S01]  /*18a0*/  BPT.TRAP 0x1 ;  /* 0x000000040000795c */ /* 0x000fe20000300000 */
.L_x_28:
[----:B------:R-:W-:Y:S01]  /*18b0*/  UISETP.LT.AND UP0, UPT, UR40, 0x1, UPT ;  /* 0x000000012800788c */ /* 0x000fe2000bf01270 */
[----:B------:R-:W-:-:S03]  /*18c0*/  ISETP.GT.U32.AND P0, PT, R19, 0x1, PT ;  /* 0x000000011300780c */ /* 0x000fc60003f04070 */
[----:B------:R-:W-:-:S04]  /*18d0*/  USEL UR6, UR40, 0x1, UP0 ;  /* 0x0000000128067887 */ /* 0x000fc80008000000 */
[----:B------:R-:W-:-:S04]  /*18e0*/  UIADD3 UR6, UR39, UR40, -UR6 ;  /* 0x0000002827067290 */ /* 0x000fc8000fffe806 */
[----:B------:R-:W-:-:S04]  /*18f0*/  UIMAD.WIDE.U32 UR4, UR6, 0x38e38e39, URZ ;  /* 0x38e38e39060478a5 */ /* 0x000fc8000f8e003f */
[----:B------:R-:W-:-:S04]  /*1900*/  USHF.R.U32.HI UR4, URZ, 0x1, UR5 ;  /* 0x000000013f047899 */ /* 0x000fc80008011605 */
[----:B------:R-:W-:-:S06]  /*1910*/  UIMAD UR6, UR4, -0x9, UR6 ;  /* 0xfffffff7040678a4 */ /* 0x000fcc000f8e0206 */
[----:B------:R-:W-:-:S04]  /*1920*/  IMAD.U32 R3, RZ, RZ, UR6 ;  /* 0x00000006ff037e24 */ /* 0x000fc8000f8e00ff */
[----:B------:R-:W-:-:S04]  /*1930*/  IMAD R0, R3, 0x8, R6 ;  /* 0x0000000803007824 */ /* 0x000fc800078e0206 */
[----:B------:R-:W-:-:S05]  /*1940*/  VIADD R0, R0, 0x48 ;  /* 0x0000004800007836 */ /* 0x000fca0000000000 */
[----:B------:R-:W-:-:S04]  /*1950*/  PRMT R0, RZ, 0x654, R0 ;  /* 0x00000654ff007816 */ /* 0x000fc80000000000 */
[----:B------:R3:W-:Y:S01]  /*1960*/  SYNCS.ARRIVE.TRANS64.RED.A1T0 RZ, [R0+URZ], RZ ;  /* 0x000000ff00ff79a7 */ /* 0x0007e2000810043f */
[----:B------:R-:W-:Y:S05]  /*1970*/  @P0 BRA `(.L_x_27) ;  /* 0x0000000000040947 */ /* 0x000fea0003800000 */
[----:B------:R-:W-:Y:S01]  /*1980*/  BPT.TRAP 0x1 ;  /* 0x000000040000795c */ /* 0x000fe20000300000 */
.L_x_27:
[----:B------:R-:W4:Y:S01]  /*1990*/  LDC R9, c[0x0][0x288] ;  /* 0x0000a200ff097b82 */ /* 0x000f220000000800 */
[--C-:B---3--:R-:W-:Y:S01]  /*19a0*/  SHF.R.U32.HI R0, RZ, 0x2, R18.reuse ;  /* 0x00000002ff007819 */ /* 0x108fe20000011612 */
[----:B------:R-:W-:Y:S01]  /*19b0*/  UIADD3 UR39, UR40, UR39, URZ ;  /* 0x0000002728277290 */ /* 0x000fe2000fffe03f */
[----:B01----:R-:W-:Y:S01]  /*19c0*/  SHF.R.U32.HI R5, RZ, 0x7, R18 ;  /* 0x00000007ff057819 */ /* 0x003fe20000011612 */
[----:B------:R-:W-:Y:S01]  /*19d0*/  ULDC UR7, c[0x0][0x284] ;  /* 0x0000a10000077ab9 */ /* 0x000fe20000000800 */
[----:B------:R-:W-:Y:S01]  /*19e0*/  LOP3.LUT R4, R18, 0x60, RZ, 0xc0, !PT ;  /* 0x0000006012047812 */ /* 0x000fe200078ec0ff */
[----:B------:R-:W-:Y:S01]  /*19f0*/  UISETP.GT.U32.AND UP0, UPT, UR39, 0x8, UPT ;  /* 0x000000082700788c */ /* 0x000fe2000bf04070 */
[----:B------:R-:W-:Y:S01]  /*1a00*/  LOP3.LUT R3, R0, 0x7, RZ, 0xc0, !PT ;  /* 0x0000000700037812 */ /* 0x000fe200078ec0ff */
[----:B------:R-:W-:Y:S01]  /*1a10*/  UISETP.GE.U32.AND UP1, UPT, UR40, 0x9, UPT ;  /* 0x000000092800788c */ /* 0x000fe2000bf26070 */
[----:B------:R-:W-:Y:S01]  /*1a20*/  LOP3.LUT R0, R5, 0x1, RZ, 0xc0, !PT ;  /* 0x0000000105007812 */ /* 0x000fe200078ec0ff */
[----:B------:R-:W-:Y:S01]  /*1a30*/  UISETP.LT.U32.AND UP0, UPT, UR40, 0x9, UP0 ;  /* 0x000000092800788c */ /* 0x000fe20008701070 */
[----:B------:R-:W-:Y:S01]  /*1a40*/  SHF.R.U32.HI R6, RZ, 0x1, R4 ;  /* 0x00000001ff067819 */ /* 0x000fe20000011604 */
[----:B------:R-:W-:Y:S01]  /*1a50*/  IMAD.SHL.U32 R4, R18, 0x2, RZ ;  /* 0x0000000212047824 */ /* 0x000fe200078e00ff */
[----:B------:R-:W-:Y:S01]  /*1a60*/  SHF.R.S32.HI R14, RZ, 0x1f, R22 ;  /* 0x0000001fff0e7819 */ /* 0x000fe20000011416 */
[----:B------:R-:W-:Y:S01]  /*1a70*/  IMAD.SHL.U32 R8, R0, 0x40, RZ ;  /* 0x0000004000087824 */ /* 0x000fe200078e00ff */
[--C-:B------:R-:W-:Y:S01]  /*1a80*/  IADD3 R5, RZ, -R6, -R3.reuse ;  /* 0x80000006ff057210 */ /* 0x100fe20007ffe803 */
[----:B------:R-:W-:Y:S01]  /*1a90*/  ULDC.64 UR8, c[0x0][0x5d0] ;  /* 0x0001740000087ab9 */ /* 0x000fe20000000a00 */
[----:B------:R-:W-:Y:S01]  /*1aa0*/  LOP3.LUT R4, R4, 0x6, RZ, 0xc0, !PT ;  /* 0x0000000604047812 */ /* 0x000fe200078ec0ff */
[----:B------:R-:W-:Y:S01]  /*1ab0*/  UIMAD.WIDE.U32 UR4, UR39, 0x38e38e39, URZ ;  /* 0x38e38e39270478a5 */ /* 0x000fe2000f8e003f */
[----:B------:R-:W-:Y:S01]  /*1ac0*/  LOP3.LUT R3, R8, 0x40, R3, 0xe2, !PT ;  /* 0x0000004008037812 */ /* 0x000fe200078ee203 */
[----:B------:R-:W-:Y:S01]  /*1ad0*/  IMAD R7, R0, -0x40, R5 ;  /* 0xffffffc000077824 */ /* 0x000fe200078e0205 */
[----:B------:R-:W-:Y:S01]  /*1ae0*/  LOP3.LUT R0, R18, 0x3, RZ, 0xc0, !PT ;  /* 0x0000000312007812 */ /* 0x000fe200078ec0ff */
[----:B------:R-:W-:Y:S01]  /*1af0*/  USEL UR6, URZ, 0x1, !UP0 ;  /* 0x000000013f067887 */ /* 0x000fe2000c000000 */
[----:B------:R-:W-:Y:S01]  /*1b00*/  PRMT R8, R4, 0x6540, R23 ;  /* 0x0000654004087816 */ /* 0x000fe20000000017 */
[----:B------:R-:W-:Y:S01]  /*1b10*/  IMAD.SHL.U32 R23, R23, 0x100, RZ ;  /* 0x0000010017177824 */ /* 0x000fe200078e00ff */
[----:B------:R-:W-:Y:S01]  /*1b20*/  USHF.R.U32.HI UR4, URZ, 0x1, UR5 ;  /* 0x000000013f047899 */ /* 0x000fe20008011605 */
[----:B----4-:R-:W-:Y:S01]  /*1b30*/  IMAD R12, R0, -0x2, R9 ;  /* 0xfffffffe000c7824 */ /* 0x010fe200078e0209 */
[----:B------:R-:W-:Y:S01]  /*1b40*/  ULOP3.LUT UR38, UR38, UR6, URZ, 0x3c, !UPT ;  /* 0x0000000626267292 */ /* 0x000fe2000f8e3c3f */
[----:B------:R-:W-:Y:S01]  /*1b50*/  IMAD.SHL.U32 R0, R152, 0x80, RZ ;  /* 0x0000008098007824 */ /* 0x000fe200078e00ff */
[----:B------:R-:W-:Y:S01]  /*1b60*/  ISETP.GE.AND P0, PT, R23, R9, PT ;  /* 0x000000091700720c */ /* 0x000fe20003f06270 */
[----:B------:R-:W-:Y:S01]  /*1b70*/  IMAD R5, R14, UR8, RZ ;  /* 0x000000080e057c24 */ /* 0x000fe2000f8e02ff */
[--C-:B------:R-:W-:Y:S01]  /*1b80*/  SHF.R.S32.HI R9, RZ, 0x1f, R8.reuse ;  /* 0x0000001fff097819 */ /* 0x100fe20000011408 */
[----:B------:R-:W-:Y:S01]  /*1b90*/  IMAD.WIDE R10, R152, 0x80, RZ ;  /* 0x00000080980a7825 */ /* 0x000fe200078e02ff */
[C---:B------:R-:W-:Y:S01]  /*1ba0*/  ISETP.GE.OR P0, PT, R0.reuse, UR7, P0 ;  /* 0x0000000700007c0c */ /* 0x040fe20008706670 */
[----:B------:R-:W-:Y:S01]  /*1bb0*/  UIMAD UR39, UR4, -0x9, UR39 ;  /* 0xfffffff7042778a4 */ /* 0x000fe2000f8e0227 */
[----:B------:R-:W-:Y:S01]  /*1bc0*/  IADD3 R160, -R0, UR7, R7 ;  /* 0x0000000700a07c10 */ /* 0x000fe2000fffe107 */
[C---:B------:R-:W-:Y:S01]  /*1bd0*/  IMAD R13, R22.reuse, UR9, R5 ;  /* 0x00000009160d7c24 */ /* 0x040fe2000f8e0205 */
[----:B------:R-:W-:Y:S01]  /*1be0*/  @UP1 ULOP3.LUT UR38, UR38, 0x1, UR4, 0x78, !UPT ;  /* 0x0000000126261892 */ /* 0x000fe2000f8e7804 */
[----:B------:R-:W-:Y:S01]  /*1bf0*/  IMAD.WIDE.U32 R4, R22, UR8, R8 ;  /* 0x0000000816047c25 */ /* 0x000fe2000f8e0008 */
[----:B------:R-:W-:-:S03]  /*1c00*/  LOP3.LUT R161, R10, R3, R6, 0xfe, !PT ;  /* 0x000000030aa17212 */ /* 0x000fc600078efe06 */
[----:B------:R-:W-:Y:S02]  /*1c10*/  IMAD.IADD R5, R5, 0x1, R13 ;  /* 0x0000000105057824 */ /* 0x000fe400078e020d */
[----:B------:R-:W-:Y:S02]  /*1c20*/  IMAD.IADD R0, R12, 0x1, -R23 ;  /* 0x000000010c007824 */ /* 0x000fe400078e0a17 */
[----:B------:R-:W-:Y:S01]  /*1c30*/  IMAD.MOV.U32 R152, RZ, RZ, -0x1 ;  /* 0xffffffffff987424 */ /* 0x000fe200078e00ff */
[----:B------:R-:W-:Y:S06]  /*1c40*/  @P0 BRA `(.L_x_29) ;  /* 0x0000006000a00947 */ /* 0x000fec0003800000 */
[----:B------:R-:W0:Y:S01]  /*1c50*/  LDC.64 R12, c[0x0][0x5c8] ;  /* 0x00017200ff0c7b82 */ /* 0x000e220000000a00 */
[----:B------:R-:W-:Y:S01]  /*1c60*/  ULDC.64 UR4, c[0x0][0x5c0] ;  /* 0x0001700000047ab9 */ /* 0x000fe20000000a00 */
[----:B------:R-:W-:Y:S01]  /*1c70*/  BSSY B0, `(.L_x_29) ;  /* 0x0000625000007945 */ /* 0x000fe20003800000 */
[-C--:B0-----:R-:W-:Y:S02]  /*1c80*/  IMAD R6, R11, R12.reuse, RZ ;  /* 0x0000000c0b067224 */ /* 0x081fe400078e02ff */
[----:B------:R-:W-:-:S04]  /*1c90*/  IMAD.WIDE.U32 R4, R161, R12, R4 ;  /* 0x0000000ca1047225 */ /* 0x000fc800078e0004 */
[----:B------:R-:W-:Y:S01]  /*1ca0*/  IMAD R3, R161, R13, R6 ;  /* 0x0000000da1037224 */ /* 0x000fe200078e0206 */
[----:B------:R-:W-:-:S03]  /*1cb0*/  IADD3 R4, P0, R4, UR4, RZ ;  /* 0x0000000404047c10 */ /* 0x000fc6000ff1e0ff */
[----:B------:R-:W-:Y:S01]  /*1cc0*/  IMAD.IADD R3, R5, 0x1, R3 ;  /* 0x0000000105037824 */ /* 0x000fe200078e0203 */
[----:B------:R-:W-:-:S04]  /*1cd0*/  LEA R6, P1, R12, R4, 0x3 ;  /* 0x000000040c067211 */ /* 0x000fc800078218ff */
[----:B------:R-:W-:Y:S02]  /*1ce0*/  IADD3.X R5, R3, UR5, RZ, P0, !PT ;  /* 0x0000000503057c10 */ /* 0x000fe400087fe4ff */
[----:B-----5:R-:W-:Y:S02]  /*1cf0*/  ISETP.NE.AND P0, PT, R154, RZ, PT ;  /* 0x000000ff9a00720c */ /* 0x020fe40003f05270 */
[----:B------:R-:W-:-:S11]  /*1d00*/  LEA.HI.X R7, R12, R5, R13, 0x3, P1 ;  /* 0x000000050c077211 */ /* 0x000fd600008f1c0d */
[----:B------:R-:W-:Y:S05]  /*1d10*/  @!P0 BRA `(.L_x_30) ;  /* 0x0000004800608947 */ /* 0x000fea0003800000 */
[----:B------:R-:W0:Y:S01]  /*1d20*/  LDC.64 R156, c[0x0][0x5b0] ;  /* 0x00016c00ff9c7b82 */ /* 0x000e220000000a00 */
[----:B------:R-:W-:Y:S01]  /*1d30*/  ULDC.64 UR4, c[0x0][0x5b8] ;  /* 0x00016e0000047ab9 */ /* 0x000fe20000000a00 */
[----:B------:R-:W-:Y:S01]  /*1d40*/  ISETP.GE.AND P1, PT, R160, 0x1, PT ;  /* 0x00000001a000780c */ /* 0x000fe20003f26270 */
[----:B------:R-:W-:Y:S01]  /*1d50*/  IMAD R3, R14, UR4, RZ ;  /* 0x000000040e037c24 */ /* 0x000fe2000f8e02ff */
[----:B------:R-:W-:Y:S01]  /*1d60*/  BSSY B1, `(.L_x_31) ;  /* 0x000000e000017945 */ /* 0x000fe20003800000 */
[----:B------:R-:W-:Y:S01]  /*1d70*/  IMAD.WIDE.U32 R20, R22, UR4, R8 ;  /* 0x0000000416147c25 */ /* 0x000fe2000f8e0008 */
[----:B------:R-:W-:Y:S02]  /*1d80*/  ISETP.LT.OR P5, PT, R0, 0x1, !P1 ;  /* 0x000000010000780c */ /* 0x000fe40004fa1670 */
[----:B------:R-:W1:Y:S01]  /*1d90*/  LDC.64 R158, c[0x0][0x5a8] ;  /* 0x00016a00ff9e7b82 */ /* 0x000e620000000a00 */
[----:B------:R-:W-:Y:S02]  /*1da0*/  IMAD R3, R22, UR5, R3 ;  /* 0x0000000516037c24 */ /* 0x000fe4000f8e0203 */
[----:B------:R-:W-:-:S02]  /*1db0*/  IMAD.MOV.U32 R14, RZ, RZ, R20 ;  /* 0x000000ffff0e7224 */ /* 0x000fc400078e0014 */
[----:B------:R-:W-:Y:S02]  /*1dc0*/  IMAD.IADD R15, R21, 0x1, R3 ;  /* 0x00000001150f7824 */ /* 0x000fe400078e0203 */
[-C--:B0-----:R-:W-:Y:S02]  /*1dd0*/  IMAD R10, R11, R156.reuse, RZ ;  /* 0x0000009c0b0a7224 */ /* 0x081fe400078e02ff */
[----:B------:R-:W-:-:S04]  /*1de0*/  IMAD.WIDE.U32 R8, R161, R156, R14 ;  /* 0x0000009ca1087225 */ /* 0x000fc800078e000e */
[----:B------:R-:W-:Y:S01]  /*1df0*/  IMAD R13, R161, R157, R10 ;  /* 0x0000009da10d7224 */ /* 0x000fe200078e020a */
[----:B-1----:R-:W-:-:S04]  /*1e00*/  IADD3 R8, P0, R8, R158, RZ ;  /* 0x0000009e08087210 */ /* 0x002fc80007f1e0ff */
[----:B------:R-:W-:Y:S01]  /*1e10*/  IADD3.X R9, R159, R9, R13, P0, !PT ;  /* 0x000000099f097210 */ /* 0x000fe200007fe40d */
[----:B------:R-:W-:Y:S08]  /*1e20*/  @P5 BRA `(.L_x_32) ;  /* 0x0000000000045947 */ /* 0x000ff00003800000 */
[----:B--2---:R0:W5:Y:S02]  /*1e30*/  LDG.E.U8 R155, desc[UR36][R8.64] ;  /* 0x00000024089b7981 */ /* 0x004164000c1e1100 */
.L_x_32:
[----:B------:R-:W-:Y:S05]  /*1e40*/  BSYNC B1 ;  /* 0x0000000000017941 */ /* 0x000fea0003800000 */
.L_x_31:
[----:B-----5:R-:W-:Y:S01]  /*1e50*/  LOP3.LUT R3, R155, 0xffff, RZ, 0xc0, !PT ;  /* 0x0000ffff9b037812 */ /* 0x020fe200078ec0ff */
[----:B------:R-:W-:Y:S01]  /*1e60*/  IMAD.SHL.U32 R10, R156, 0x8, RZ ;  /* 0x000000089c0a7824 */ /* 0x000fe200078e00ff */
[----:B------:R-:W-:Y:S01]  /*1e70*/  ISETP.LT.OR P2, PT, R0, 0x2, !P1 ;  /* 0x000000020000780c */ /* 0x000fe20004f41670 */
[----:B------:R-:W-:Y:S01]  /*1e80*/  BSSY B1, `(.L_x_33) ;  /* 0x000000e000017945 */ /* 0x000fe20003800000 */
[----:B------:R-:W-:Y:S02]  /*1e90*/  PRMT R3, R3, 0x8880, RZ ;  /* 0x0000888003037816 */ /* 0x000fe400000000ff */
[----:B------:R-:W-:Y:S02]  /*1ea0*/  SHF.L.U64.HI R11, R156, 0x3, R157 ;  /* 0x000000039c0b7819 */ /* 0x000fe4000001029d */
[----:B------:R-:W-:Y:S01]  /*1eb0*/  ISETP.GE.AND P0, PT, R160, 0x9, PT ;  /* 0x00000009a000780c */ /* 0x000fe20003f06270 */
[----:B------:R-:W-:Y:S02]  /*1ec0*/  IMAD R12, R3, R154, RZ ;  /* 0x0000009a030c7224 */ /* 0x000fe400078e02ff */
[----:B------:R-:W-:-:S04]  /*1ed0*/  IMAD.WIDE.U32 R10, R161, R156, R10 ;  /* 0x0000009ca10a7225 */ /* 0x000fc800078e000a */
[----:B------:R-:W-:Y:S01]  /*1ee0*/  @!P5 IMAD R3, R24, R153, R12 ;  /* 0x000000991803d224 */ /* 0x000fe200078e020c */
[----:B------:R-:W-:Y:S01]  /*1ef0*/  IADD3 R10, P3, P4, R20, R158, R10 ;  /* 0x0000009e140a7210 */ /* 0x000fe20007c7e00a */
[----:B------:R-:W-:-:S03]  /*1f00*/  IMAD.IADD R13, R13, 0x1, R11 ;  /* 0x000000010d0d7824 */ /* 0x000fc600078e020b */
[----:B------:R1:W-:Y:S01]  /*1f10*/  @!P5 STG.E.U8 desc[UR36][R4.64], R3 ;  /* 0x000000030400d986 */ /* 0x0003e2000c101124 */
[----:B------:R-:W-:Y:S08]  /*1f20*/  @P2 BRA `(.L_x_34) ;  /* 0x00000000000c2947 */ /* 0x000ff00003800000 */
[----:B--2---:R-:W1:Y:S02]  /*1f30*/  LDG.E.U8 R155, desc[UR36][R8.64+0x1] ;  /* 0x00000124089b7981 */ /* 0x004e64000c1e1100 */
[----:B-1----:R-:W-:-:S05]  /*1f40*/  PRMT R3, R155, 0x8880, RZ ;  /* 0x000088809b037816 */ /* 0x002fca00000000ff */
[----:B------:R-:W-:-:S07]  /*1f50*/  IMAD R12, R3, R154, RZ ;  /* 0x0000009a030c7224 */ /* 0x000fce00078e02ff */
.L_x_34:
[----:B------:R-:W-:Y:S05]  /*1f60*/  BSYNC B1 ;  /* 0x0000000000017941 */ /* 0x000fea0003800000 */
.L_x_33:
[C---:B------:R-:W-:Y:S01]  /*1f70*/  ISETP.LT.OR P5, PT, R0.reuse, 0x1, !P0 ;  /* 0x000000010000780c */ /* 0x040fe200047a1670 */
[----:B------:R-:W-:Y:S01]  /*1f80*/  @!P2 IMAD R25, R25, R153, R12 ;  /* 0x000000991919a224 */ /* 0x000fe200078e020c */
[----:B------:R-:W-:Y:S01]  /*1f90*/  BSSY B1, `(.L_x_35) ;  /* 0x000000a000017945 */ /* 0x000fe20003800000 */
[----:B------:R-:W-:Y:S02]  /*1fa0*/  IADD3.X R11, R15, R159, R13, P3, P4 ;  /* 0x0000009f0f0b7210 */ /* 0x000fe40001fe840d */
[C---:B------:R-:W-:Y:S01]  /*1fb0*/  ISETP.LT.OR P3, PT, R0.reuse, 0x2, !P0 ;  /* 0x000000020000780c */ /* 0x040fe20004761670 */
[----:B------:R3:W-:Y:S01]  /*1fc0*/  @!P2 STG.E.U8 desc[UR36][R4.64+0x1], R25 ;  /* 0x000001190400a986 */ /* 0x0007e2000c101124 */
[C---:B------:R-:W-:Y:S02]  /*1fd0*/  ISETP.LT.OR P4, PT, R0.reuse, 0x9, !P1 ;  /* 0x000000090000780c */ /* 0x040fe40004f81670 */
[----:B------:R-:W-:-:S04]  /*1fe0*/  ISETP.LT.OR P2, PT, R0, 0xa, !P1 ;  /* 0x0000000a0000780c */ /* 0x000fc80004f41670 */
[----:B------:R-:W-:Y:S09]  /*1ff0*/  @P5 BRA `(.L_x_36) ;  /* 0x00000000000c5947 */ /* 0x000ff20003800000 */
[----:B--2---:R-:W1:Y:S02]  /*2000*/  LDG.E.U8 R155, desc[UR36][R10.64] ;  /* 0x000000240a9b7981 */ /* 0x004e64000c1e1100 */
[----:B-1----:R-:W-:-:S05]  /*2010*/  PRMT R3, R155, 0x8880, RZ ;  /* 0x000088809b037816 */ /* 0x002fca00000000ff */
[----:B------:R-:W-:-:S07]  /*2020*/  IMAD R12, R3, R154, RZ ;  /* 0x0000009a030c7224 */ /* 0x000fce00078e02ff */
.L_x_36:
[----:B------:R-:W-:Y:S05]  /*2030*/  BSYNC B1 ;  /* 0x0000000000017941 */ /* 0x000fea0003800000 */
.L_x_35:
[----:B-1----:R-:W-:Y:S01]  /*2040*/  @!P5 IMAD R3, R26, R153, R12 ;  /* 0x000000991a03d224 */ /* 0x002fe200078e020c */
[----:B------:R-:W-:Y:S04]  /*2050*/  BSSY B1, `(.L_x_37) ;  /* 0x0000006000017945 */ /* 0x000fe80003800000 */
[----:B------:R1:W-:Y:S01]  /*2060*/  @!P5 STG.E.U8 desc[UR36][R6.64], R3 ;  /* 0x000000030600d986 */ /* 0x0003e2000c101124 */
[----:B------:R-:W-:Y:S05]  /*2070*/  @P3 BRA `(.L_x_38) ;  /* 0x00000000000c3947 */ /* 0x000fea0003800000 */
[----:B--2---:R-:W1:Y:S02]  /*2080*/  LDG.E.U8 R155, desc[UR36][R10.64+0x1] ;  /* 0x000001240a9b7981 */ /* 0x004e64000c1e1100 */
[----:B-1----:R-:W-:-:S05]  /*2090*/  PRMT R3, R155, 0x8880, RZ ;  /* 0x000088809b037816 */ /* 0x002fca00000000ff */
[----:B------:R-:W-:-:S07]  /*20a0*/  IMAD R12, R3, R154, RZ ;  /* 0x0000009a030c7224 */ /* 0x000fce00078e02ff */
.L_x_38:
[----:B------:R-:W-:Y:S05]  /*20b0*/  BSYNC B1 ;  /* 0x0000000000017941 */ /* 0x000fea0003800000 */
.L_x_37:
[----:B------:R-:W-:Y:S01]  /*20c0*/  @!P3 IMAD R27, R27, R153, R12 ;  /* 0x000000991b1bb224 */ /* 0x000fe200078e020c */
[----:B------:R-:W-:Y:S04]  /*20d0*/  BSSY B1, `(.L_x_39) ;  /* 0x0000006000017945 */ /* 0x000fe80003800000 */
[----:B------:R4:W-:Y:S01]  /*20e0*/  @!P3 STG.E.U8 desc[UR36][R6.64+0x1], R27 ;  /* 0x0000011b0600b986 */ /* 0x0009e2000c101124 */
[----:B------:R-:W-:Y:S05]  /*20f0*/  @P4 BRA `(.L_x_40) ;  /* 0x00000000000c4947 */ /* 0x000fea0003800000 */
[----:B--2---:R-:W1:Y:S02]  /*2100*/  LDG.E.U8 R155, desc[UR36][R8.64+0x8] ;  /* 0x00000824089b7981 */ /* 0x004e64000c1e1100 */
[----:B-1----:R-:W-:-:S05]  /*2110*/  PRMT R3, R155, 0x8880, RZ ;  /* 0x000088809b037816 */ /* 0x002fca00000000ff */
[----:B------:R-:W-:-:S07]  /*2120*/  IMAD R12, R3, R154, RZ ;  /* 0x0000009a030c7224 */ /* 0x000fce00078e02ff */
.L_x_40:
[----:B------:R-:W-:Y:S05]  /*2130*/  BSYNC B1 ;  /* 0x0000000000017941 */ /* 0x000fea0003800000 */
.L_x_39:
[----:B-1----:R-:W-:Y:S01]  /*2140*/  @!P4 IMAD R3, R28, R153, R12 ;  /* 0x000000991c03c224 */ /* 0x002fe200078e020c */
[----:B------:R-:W-:Y:S04]  /*2150*/  BSSY B1, `(.L_x_41) ;  /* 0x0000006000017945 */ /* 0x000fe80003800000 */
[----:B------:R1:W-:Y:S01]  /*2160*/  @!P4 STG.E.U8 desc[UR36][R4.64+0x8], R3 ;  /* 0x000008030400c986 */ /* 0x0003e2000c101124 */
[----:B------:R-:W-:Y:S05]  /*2170*/  @P2 BRA `(.L_x_42) ;  /* 0x00000000000c2947 */ /* 0x000fea0003800000 */
[----:B--2---:R-:W1:Y:S02]  /*2180*/  LDG.E.U8 R155, desc[UR36][R8.64+0x9] ;  /* 0x00000924089b7981 */ /* 0x004e64000c1e1100 */
[----:B-1----:R-:W-:-:S05]  /*2190*/  PRMT R3, R155, 0x8880, RZ ;  /* 0x000088809b037816 */ /* 0x002fca00000000ff */
[----:B------:R-:W-:-:S07]  /*21a0*/  IMAD R12, R3, R154, RZ ;  /* 0x0000009a030c7224 */ /* 0x000fce00078e02ff */
.L_x_42:
[----:B------:R-:W-:Y:S05]  /*21b0*/  BSYNC B1 ;  /* 0x0000000000017941 */ /* 0x000fea0003800000 */
.L_x_41:
[C---:B------:R-:W-:Y:S01]  /*21c0*/  ISETP.LT.OR P4, PT, R0.reuse, 0x9, !P0 ;  /* 0x000000090000780c */ /* 0x040fe20004781670 */
[----:B------:R-:W-:Y:S01]  /*21d0*/  @!P2 IMAD R29, R29, R153, R12 ;  /* 0x000000991d1da224 */ /* 0x000fe200078e020c */
[----:B------:R-:W-:Y:S01]  /*21e0*/  BSSY B1, `(.L_x_43) ;  /* 0x0000009000017945 */ /* 0x000fe20003800000 */
[C---:B------:R-:W-:Y:S02]  /*21f0*/  ISETP.LT.OR P3, PT, R0.reuse, 0xa, !P0 ;  /* 0x0000000a0000780c */ /* 0x040fe40004761670 */
[C---:B------:R-:W-:Y:S01]  /*2200*/  ISETP.LT.OR P5, PT, R0.reuse, 0x11, !P1 ;  /* 0x000000110000780c */ /* 0x040fe20004fa1670 */
[----:B------:R0:W-:Y:S01]  /*2210*/  @!P2 STG.E.U8 desc[UR36][R4.64+0x9], R29 ;  /* 0x0000091d0400a986 */ /* 0x0001e2000c101124 */
[----:B------:R-:W-:-:S06]  /*2220*/  ISETP.LT.OR P2, PT, R0, 0x12, !P1 ;  /* 0x000000120000780c */ /* 0x000fcc0004f41670 */
[----:B------:R-:W-:Y:S07]  /*2230*/  @P4 BRA `(.L_x_44) ;  /* 0x00000000000c4947 */ /* 0x000fee0003800000 */
[----:B--2---:R-:W1:Y:S02]  /*2240*/  LDG.E.U8 R155, desc[UR36][R10.64+0x8] ;  /* 0x000008240a9b7981 */ /* 0x004e64000c1e1100 */
[----:B-1----:R-:W-:-:S05]  /*2250*/  PRMT R3, R155, 0x8880, RZ ;  /* 0x000088809b037816 */ /* 0x002fca00000000ff */
[----:B------:R-:W-:-:S07]  /*2260*/  IMAD R12, R3, R154, RZ ;  /* 0x0000009a030c7224 */ /* 0x000fce00078e02ff */
.L_x_44:
[----:B------:R-:W-:Y:S05]  /*2270*/  BSYNC B1 ;  /* 0x0000000000017941 */ /* 0x000fea0003800000 */
.L_x_43:
[----:B-1----:R-:W-:Y:S01]  /*2280*/  @!P4 IMAD R3, R30, R153, R12 ;  /* 0x000000991e03c224 */ /* 0x002fe200078e020c */
[----:B------:R-:W-:Y:S04]  /*2290*/  BSSY B1, `(.L_x_45) ;  /* 0x0000006000017945 */ /* 0x000fe80003800000 */
[----:B------:R1:W-:Y:S01]  /*22a0*/  @!P4 STG.E.U8 desc[UR36][R6.64+0x8], R3 ;  /* 0x000008030600c986 */ /* 0x0003e2000c101124 */
[----:B------:R-:W-:Y:S05]  /*22b0*/  @P3 BRA `(.L_x_46) ;  /* 0x00000000000c3947 */ /* 0x000fea0003800000 */
[----:B--2---:R-:W1:Y:S02]  /*22c0*/  LDG.E.U8 R155, desc[UR36][R10.64+0x9] ;  /* 0x000009240a9b7981 */ /* 0x004e64000c1e1100 */
[----:B-1----:R-:W-:-:S05]  /*22d0*/  PRMT R3, R155, 0x8880, RZ ;  /* 0x000088809b037816 */ /* 0x002fca00000000ff */
[----:B------:R-:W-:-:S07]  /*22e0*/  IMAD R12, R3, R154, RZ ;  /* 0x0000009a030c7224 */ /* 0x000fce00078e02ff */
.L_x_46:
[----:B------:R-:W-:Y:S05]  /*22f0*/  BSYNC B1 ;  /* 0x0000000000017941 */ /* 0x000fea0003800000 */
.L_x_45:
[----:B------:R-:W-:Y:S01]  /*2300*/  @!P3 IMAD R31, R31, R153, R12 ;  /* 0x000000991f1fb224 */ /* 0x000fe200078e020c */
[----:B------:R-:W-:Y:S04]  /*2310*/  BSSY B1, `(.L_x_47) ;  /* 0x0000006000017945 */ /* 0x000fe80003800000 */
[----:B------:R0:W-:Y:S01]  /*2320*/  @!P3 STG.E.U8 desc[UR36][R6.64+0x9], R31 ;  /* 0x0000091f0600b986 */ /* 0x0001e2000c101124 */
[----:B------:R-:W-:Y:S05]  /*2330*/  @P5 BRA `(.L_x_48) ;  /* 0x00000000000c5947 */ /* 0x000fea0003800000 */
[----:B--2---:R-:W1:Y:S02]  /*2340*/  LDG.E.U8 R155, desc[UR36][R8.64+0x10] ;  /* 0x00001024089b7981 */ /* 0x004e64000c1e1100 */
[----:B-1----:R-:W-:-:S05]  /*2350*/  PRMT R3, R155, 0x8880, RZ ;  /* 0x000088809b037816 */ /* 0x002fca00000000ff */
[----:B------:R-:W-:-:S07]  /*2360*/  IMAD R12, R3, R154, RZ ;  /* 0x0000009a030c7224 */ /* 0x000fce00078e02ff */
.L_x_48:
[----:B------:R-:W-:Y:S05]  /*2370*/  BSYNC B1 ;  /* 0x0000000000017941 */ /* 0x000fea0003800000 */
.L_x_47:
[----:B-1----:R-:W-:Y:S01]  /*2380*/  @!P5 IMAD R3, R32, R153, R12 ;  /* 0x000000992003d224 */ /* 0x002fe200078e020c */
[----:B------:R-:W-:Y:S04]  /*2390*/  BSSY B1, `(.L_x_49) ;  /* 0x0000006000017945 */ /* 0x000fe80003800000 */
[----:B------:R1:W-:Y:S01]  /*23a0*/  @!P5 STG.E.U8 desc[UR36][R4.64+0x10], R3 ;  /* 0x000010030400d986 */ /* 0x0003e2000c101124 */
[----:B------:R-:W-:Y:S05]  /*23b0*/  @P2 BRA `(.L_x_50) ;  /* 0x00000000000c2947 */ /* 0x000fea0003800000 */
[----:B--2---:R-:W1:Y:S02]  /*23c0*/  LDG.E.U8 R155, desc[UR36][R8.64+0x11] ;  /* 0x00001124089b7981 */ /* 0x004e64000c1e1100 */
[----:B-1----:R-:W-:-:S05]  /*23d0*/  PRMT R3, R155, 0x8880, RZ ;  /* 0x000088809b037816 */ /* 0x002fca00000000ff */
[----:B------:R-:W-:-:S07]  /*23e0*/  IMAD R12, R3, R154, RZ ;  /* 0x0000009a030c7224 */ /* 0x000fce00078e02ff */
.L_x_50:
[----:B------:R-:W-:Y:S05]  /*23f0*/  BSYNC B1 ;  /* 0x0000000000017941 */ /* 0x000fea0003800000 */
.L_x_49:
        /* <DEDUP_REMOVED lines=11> */
.L_x_52:
[----:B------:R-:W-:Y:S05]  /*24b0*/  BSYNC B1 ;  /* 0x0000000000017941 */ /* 0x000fea0003800000 */
.L_x_51:
[----:B-1----:R-:W-:Y:S01]  /*24c0*/  @!P4 IMAD R3, R34, R153, R12 ;  /* 0x000000992203c224 */ /* 0x002fe200078e020c */
[----:B------:R-:W-:Y:S04]  /*24d0*/  BSSY B1, `(.L_x_53) ;  /* 0x0000006000017945 */ /* 0x000fe80003800000 */
[----:B------:R1:W-:Y:S01]  /*24e0*/  @!P4 STG.E.U8 desc[UR36][R6.64+0x10], R3 ;  /* 0x000010030600c986 */ /* 0x0003e2000c101124 */
[----:B------:R-:W-:Y:S05]  /*24f0*/  @P3 BRA `(.L_x_54) ;  /* 0x00000000000c3947 */ /* 0x000fea0003800000 */
[----:B--2---:R-:W1:Y:S02]  /*2500*/  LDG.E.U8 R155, desc[UR36][R10.64+0x11] ;  /* 0x000011240a9b7981 */ /* 0x004e64000c1e1100 */
[----:B-1----:R-:W-:-:S05]  /*2510*/  PRMT R3, R155, 0x8880, RZ ;  /* 0x000088809b037816 */ /* 0x002fca00000000ff */
[----:B------:R-:W-:-:S07]  /*2520*/  IMAD R12, R3, R154, RZ ;  /* 0x0000009a030c7224 */ /* 0x000fce00078e02ff */
.L_x_54:
[----:B------:R-:W-:Y:S05]  /*2530*/  BSYNC B1 ;  /* 0x0000000000017941 */ /* 0x000fea0003800000 */
.L_x_53:
[----:B------:R-:W-:Y:S01]  /*2540*/  @!P3 IMAD R35, R35, R153, R12 ;  /* 0x000000992323b224 */ /* 0x000fe200078e020c */
[----:B------:R-:W-:Y:S04]  /*2550*/  BSSY B1, `(.L_x_55) ;  /* 0x0000006000017945 */ /* 0x000fe80003800000 */
[----:B------:R0:W-:Y:S01]  /*2560*/  @!P3 STG.E.U8 desc[UR36][R6.64+0x11], R35 ;  /* 0x000011230600b986 */ /* 0x0001e2000c101124 */
[----:B------:R-:W-:Y:S05]  /*2570*/  @P5 BRA `(.L_x_56) ;  /* 0x00000000000c5947 */ /* 0x000fea0003800000 */
[----:B--2---:R-:W1:Y:S02]  /*2580*/  LDG.E.U8 R155, desc[UR36][R8.64+0x18] ;  /* 0x00001824089b7981 */ /* 0x004e64000c1e1100 */
[----:B-1----:R-:W-:-:S05]  /*2590*/  PRMT R3, R155, 0x8880, RZ ;  /* 0x000088809b037816 */ /* 0x002fca00000000ff */
[----:B------:R-:W-:-:S07]  /*25a0*/  IMAD R12, R3, R154, RZ ;  /* 0x0000009a030c7224 */ /* 0x000fce00078e02ff */
.L_x_56:
[----:B------:R-:W-:Y:S05]  /*25b0*/  BSYNC B1 ;  /* 0x0000000000017941 */ /* 0x000fea0003800000 */
.L_x_55:
[----:B-1----:R-:W-:Y:S01]  /*25c0*/  @!P5 IMAD R3, R36, R153, R12 ;  /* 0x000000992403d224 */ /* 0x002fe200078e020c */
[----:B------:R-:W-:Y:S04]  /*25d0*/  BSSY B1, `(.L_x_57) ;  /* 0x0000006000017945 */ /* 0x000fe80003800000 */
[----:B------:R1:W-:Y:S01]  /*25e0*/  @!P5 STG.E.U8 desc[UR36][R4.64+0x18], R3 ;  /* 0x000018030400d986 */ /* 0x0003e2000c101124 */
[----:B------:R-:W-:Y:S05]  /*25f0*/  @P2 BRA `(.L_x_58) ;  /* 0x00000000000c2947 */ /* 0x000fea0003800000 */
[----:B--2---:R-:W1:Y:S02]  /*2600*/  LDG.E.U8 R155, desc[UR36][R8.64+0x19] ;  /* 0x00001924089b7981 */ /* 0x004e64000c1e1100 */
[----:B-1----:R-:W-:-:S05]  /*2610*/  PRMT R3, R155, 0x8880, RZ ;  /* 0x000088809b037816 */ /* 0x002fca00000000ff */
[----:B------:R-:W-:-:S07]  /*2620*/  IMAD R12, R3, R154, RZ ;  /* 0x0000009a030c7224 */ /* 0x000fce00078e02ff */
.L_x_58:
[----:B------:R-:W-:Y:S05]  /*2630*/  BSYNC B1 ;  /* 0x0000000000017941 */ /* 0x000fea0003800000 */
.L_x_57:
        /* <DEDUP_REMOVED lines=11> */
.L_x_60:
[----:B------:R-:W-:Y:S05]  /*26f0*/  BSYNC B1 ;  /* 0x0000000000017941 */ /* 0x000fea0003800000 */
.L_x_59:
[----:B-1----:R-:W-:Y:S01]  /*2700*/  @!P4 IMAD R3, R38, R153, R12 ;  /* 0x000000992603c224 */ /* 0x002fe200078e020c */
[----:B------:R-:W-:Y:S04]  /*2710*/  BSSY B1, `(.L_x_61) ;  /* 0x0000006000017945 */ /* 0x000fe80003800000 */
[----:B------:R1:W-:Y:S01]  /*2720*/  @!P4 STG.E.U8 desc[UR36][R6.64+0x18], R3 ;  /* 0x000018030600c986 */ /* 0x0003e2000c101124 */
[----:B------:R-:W-:Y:S05]  /*2730*/  @P3 BRA `(.L_x_62) ;  /* 0x00000000000c3947 */ /* 0x000fea0003800000 */
[----:B--2---:R-:W1:Y:S02]  /*2740*/  LDG.E.U8 R155, desc[UR36][R10.64+0x19] ;  /* 0x000019240a9b7981 */ /* 0x004e64000c1e1100 */
[----:B-1----:R-:W-:-:S05]  /*2750*/  PRMT R3, R155, 0x8880, RZ ;  /* 0x000088809b037816 */ /* 0x002fca00000000ff */
[----:B------:R-:W-:-:S07]  /*2760*/  IMAD R12, R3, R154, RZ ;  /* 0x0000009a030c7224 */ /* 0x000fce00078e02ff */
.L_x_62:
[----:B------:R-:W-:Y:S05]  /*2770*/  BSYNC B1 ;  /* 0x0000000000017941 */ /* 0x000fea0003800000 */
.L_x_61:
[----:B------:R-:W-:Y:S01]  /*2780*/  @!P3 IMAD R39, R39, R153, R12 ;  /* 0x000000992727b224 */ /* 0x000fe200078e020c */
[----:B------:R-:W-:Y:S04]  /*2790*/  BSSY B1, `(.L_x_63) ;  /* 0x0000006000017945 */ /* 0x000fe80003800000 */
[----:B------:R0:W-:Y:S01]  /*27a0*/  @!P3 STG.E.U8 desc[UR36][R6.64+0x19], R39 ;  /* 0x000019270600b986 */ /* 0x0001e2000c101124 */
[----:B------:R-:W-:Y:S05]  /*27b0*/  @P5 BRA `(.L_x_64) ;  /* 0x00000000000c5947 */ /* 0x000fea0003800000 */
[----:B--2---:R-:W1:Y:S02]  /*27c0*/  LDG.E.U8 R155, desc[UR36][R8.64+0x20] ;  /* 0x00002024089b7981 */ /* 0x004e64000c1e1100 */
[----:B-1----:R-:W-:-:S05]  /*27d0*/  PRMT R3, R155, 0x8880, RZ ;  /* 0x000088809b037816 */ /* 0x002fca00000000ff */
[----:B------:R-:W-:-:S07]  /*27e0*/  IMAD R12, R3, R154, RZ ;  /* 0x0000009a030c7224 */ /* 0x000fce00078e02ff */
.L_x_64:
[----:B------:R-:W-:Y:S05]  /*27f0*/  BSYNC B1 ;  /* 0x0000000000017941 */ /* 0x000fea0003800000 */
.L_x_63:
[----:B-1----:R-:W-:Y:S01]  /*2800*/  @!P5 IMAD R3, R40, R153, R12 ;  /* 0x000000992803d224 */ /* 0x002fe200078e020c */
[----:B------:R-:W-:Y:S04]  /*2810*/  BSSY B1, `(.L_x_65) ;  /* 0x0000006000017945 */ /* 0x000fe80003800000 */
[----:B------:R1:W-:Y:S01]  /*2820*/  @!P5 STG.E.U8 desc[UR36][R4.64+0x20], R3 ;  /* 0x000020030400d986 */ /* 0x0003e2000c101124 */
[----:B------:R-:W-:Y:S05]  /*2830*/  @P2 BRA `(.L_x_66) ;  /* 0x00000000000c2947 */ /* 0x000fea0003800000 */
[----:B--2---:R-:W1:Y:S02]  /*2840*/  LDG.E.U8 R155, desc[UR36][R8.64+0x21] ;  /* 0x00002124089b7981 */ /* 0x004e64000c1e1100 */
[----:B-1----:R-:W-:-:S05]  /*2850*/  PRMT R3, R155, 0x8880, RZ ;  /* 0x000088809b037816 */ /* 0x002fca00000000ff */
[----:B------:R-:W-:-:S07]  /*2860*/  IMAD R12, R3, R154, RZ ;  /* 0x0000009a030c7224 */ /* 0x000fce00078e02ff */
.L_x_66:
[----:B------:R-:W-:Y:S05]  /*2870*/  BSYNC B1 ;  /* 0x0000000000017941 */ /* 0x000fea0003800000 */
.L_x_65:
        /* <DEDUP_REMOVED lines=11> */
.L_x_68:
[----:B------:R-:W-:Y:S05]  /*2930*/  BSYNC B1 ;  /* 0x0000000000017941 */ /* 0x000fea0003800000 */
.L_x_67:
[----:B-1----:R-:W-:Y:S01]  /*2940*/  @!P4 IMAD R3, R42, R153, R12 ;  /* 0x000000992a03c224 */ /* 0x002fe200078e020c */
[----:B------:R-:W-:Y:S04]  /*2950*/  BSSY B1, `(.L_x_69) ;  /* 0x0000006000017945 */ /* 0x000fe80003800000 */
[----:B------:R1:W-:Y:S01]  /*2960*/  @!P4 STG.E.U8 desc[UR36][R6.64+0x20], R3 ;  /* 0x000020030600c986 */ /* 0x0003e2000c101124 */
[----:B------:R-:W-:Y:S05]  /*2970*/  @P3 BRA `(.L_x_70) ;  /* 0x00000000000c3947 */ /* 0x000fea0003800000 */
[----:B--2---:R-:W1:Y:S02]  /*2980*/  LDG.E.U8 R155, desc[UR36][R10.64+0x21] ;  /* 0x000021240a9b7981 */ /* 0x004e64000c1e1100 */
[----:B-1----:R-:W-:-:S05]  /*2990*/  PRMT R3, R155, 0x8880, RZ ;  /* 0x000088809b037816 */ /* 0x002fca00000000ff */
[----:B------:R-:W-:-:S07]  /*29a0*/  IMAD R12, R3, R154, RZ ;  /* 0x0000009a030c7224 */ /* 0x000fce00078e02ff */
.L_x_70:
[----:B------:R-:W-:Y:S05]  /*29b0*/  BSYNC B1 ;  /* 0x0000000000017941 */ /* 0x000fea0003800000 */
.L_x_69:
[----:B------:R-:W-:Y:S01]  /*29c0*/  @!P3 IMAD R43, R43, R153, R12 ;  /* 0x000000992b2bb224 */ /* 0x000fe200078e020c */
[----:B------:R-:W-:Y:S04]  /*29d0*/  BSSY B1, `(.L_x_71) ;  /* 0x0000006000017945 */ /* 0x000fe80003800000 */
[----:B------:R0:W-:Y:S01]  /*29e0*/  @!P3 STG.E.U8 desc[UR36][R6.64+0x21], R43 ;  /* 0x0000212b0600b986 */ /* 0x0001e2000c101124 */
[----:B------:R-:W-:Y:S05]  /*29f0*/  @P5 BRA `(.L_x_72) ;  /* 0x00000000000c5947 */ /* 0x000fea0003800000 */
[----:B--2---:R-:W1:Y:S02]  /*2a00*/  LDG.E.U8 R155, desc[UR36][R8.64+0x28] ;  /* 0x00002824089b7981 */ /* 0x004e64000c1e1100 */
[----:B-1----:R-:W-:-:S05]  /*2a10*/  PRMT R3, R155, 0x8880, RZ ;  /* 0x000088809b037816 */ /* 0x002fca00000000ff */
[----:B------:R-:W-:-:S07]  /*2a20*/  IMAD R12, R3, R154, RZ ;  /* 0x0000009a030c7224 */ /* 0x000fce00078e02ff */
.L_x_72:
[----:B------:R-:W-:Y:S05]  /*2a30*/  BSYNC B1 ;  /* 0x0000000000017941 */ /* 0x000fea0003800000 */
.L_x_71:
[----:B-1----:R-:W-:Y:S01]  /*2a40*/  @!P5 IMAD R3, R44, R153, R12 ;  /* 0x000000992c03d224 */ /* 0x002fe200078e020c */
[----:B------:R-:W-:Y:S04]  /*2a50*/  BSSY B1, `(.L_x_73) ;  /* 0x0000006000017945 */ /* 0x000fe80003800000 */
[----:B------:R1:W-:Y:S01]  /*2a60*/  @!P5 STG.E.U8 desc[UR36][R4.64+0x28], R3 ;  /* 0x000028030400d986 */ /* 0x0003e2000c101124 */
[----:B------:R-:W-:Y:S05]  /*2a70*/  @P2 BRA `(.L_x_74) ;  /* 0x00000000000c2947 */ /* 0x000fea0003800000 */
[----:B--2---:R-:W1:Y:S02]  /*2a80*/  LDG.E.U8 R155, desc[UR36][R8.64+0x29] ;  /* 0x00002924089b7981 */ /* 0x004e64000c1e1100 */
[----:B-1----:R-:W-:-:S05]  /*2a90*/  PRMT R3, R155, 0x8880, RZ ;  /* 0x000088809b037816 */ /* 0x002fca00000000ff */
[----:B------:R-:W-:-:S07]  /*2aa0*/  IMAD R12, R3, R154, RZ ;  /* 0x0000009a030c7224 */ /* 0x000fce00078e02ff */
.L_x_74:
[----:B------:R-:W-:Y:S05]  /*2ab0*/  BSYNC B1 ;  /* 0x0000000000017941 */ /* 0x000fea0003800000 */
.L_x_73:
        /* <DEDUP_REMOVED lines=11> */
.L_x_76:
[----:B------:R-:W-:Y:S05]  /*2b70*/  BSYNC B1 ;  /* 0x0000000000017941 */ /* 0x000fea0003800000 */
.L_x_75:
[----:B-1----:R-:W-:Y:S01]  /*2b80*/  @!P4 IMAD R3, R46, R153, R12 ;  /* 0x000000992e03c224 */ /* 0x002fe200078e020c */
[----:B------:R-:W-:Y:S04]  /*2b90*/  BSSY B1, `(.L_x_77) ;  /* 0x0000006000017945 */ /* 0x000fe80003800000 */
[----:B------:R1:W-:Y:S01]  /*2ba0*/  @!P4 STG.E.U8 desc[UR36][R6.64+0x28], R3 ;  /* 0x000028030600c986 */ /* 0x0003e2000c101124 */
[----:B------:R-:W-:Y:S05]  /*2bb0*/  @P3 BRA `(.L_x_78) ;  /* 0x00000000000c3947 */ /* 0x000fea0003800000 */
[----:B--2---:R-:W1:Y:S02]  /*2bc0*/  LDG.E.U8 R155, desc[UR36][R10.64+0x29] ;  /* 0x000029240a9b7981 */ /* 0x004e64000c1e1100 */
[----:B-1----:R-:W-:-:S05]  /*2bd0*/  PRMT R3, R155, 0x8880, RZ ;  /* 0x000088809b037816 */ /* 0x002fca00000000ff */
[----:B------:R-:W-:-:S07]  /*2be0*/  IMAD R12, R3, R154, RZ ;  /* 0x0000009a030c7224 */ /* 0x000fce00078e02ff */
.L_x_78:
[----:B------:R-:W-:Y:S05]  /*2bf0*/  BSYNC B1 ;  /* 0x0000000000017941 */ /* 0x000fea0003800000 */
.L_x_77:
[----:B------:R-:W-:Y:S01]  /*2c00*/  @!P3 IMAD R47, R47, R153, R12 ;  /* 0x000000992f2fb224 */ /* 0x000fe200078e020c */
[----:B------:R-:W-:Y:S04]  /*2c10*/  BSSY B1, `(.L_x_79) ;  /* 0x0000006000017945 */ /* 0x000fe80003800000 */
[----:B------:R0:W-:Y:S01]  /*2c20*/  @!P3 STG.E.U8 desc[UR36][R6.64+0x29], R47 ;  /* 0x0000292f0600b986 */ /* 0x0001e2000c101124 */
[----:B------:R-:W-:Y:S05]  /*2c30*/  @P5 BRA `(.L_x_80) ;  /* 0x00000000000c5947 */ /* 0x000fea0003800000 */
[----:B--2---:R-:W1:Y:S02]  /*2c40*/  LDG.E.U8 R155, desc[UR36][R8.64+0x30] ;  /* 0x00003024089b7981 */ /* 0x004e64000c1e1100 */
[----:B-1----:R-:W-:-:S05]  /*2c50*/  PRMT R3, R155, 0x8880, RZ ;  /* 0x000088809b037816 */ /* 0x002fca00000000ff */
[----:B------:R-:W-:-:S07]  /*2c60*/  IMAD R12, R3, R154, RZ ;  /* 0x0000009a030c7224 */ /* 0x000fce00078e02ff */
.L_x_80:
[----:B------:R-:W-:Y:S05]  /*2c70*/  BSYNC B1 ;  /* 0x0000000000017941 */ /* 0x000fea0003800000 */
.L_x_79:
[----:B-1----:R-:W-:Y:S01]  /*2c80*/  @!P5 IMAD R3, R48, R153, R12 ;  /* 0x000000993003d224 */ /* 0x002fe200078e020c */
[----:B------:R-:W-:Y:S04]  /*2c90*/  BSSY B1, `(.L_x_81) ;  /* 0x0000006000017945 */ /* 0x000fe80003800000 */
[----:B------:R1:W-:Y:S01]  /*2ca0*/  @!P5 STG.E.U8 desc[UR36][R4.64+0x30], R3 ;  /* 0x000030030400d986 */ /* 0x0003e2000c101124 */
[----:B------:R-:W-:Y:S05]  /*2cb0*/  @P2 BRA `(.L_x_82) ;  /* 0x00000000000c2947 */ /* 0x000fea0003800000 */
[----:B--2---:R-:W1:Y:S02]  /*2cc0*/  LDG.E.U8 R155, desc[UR36][R8.64+0x31] ;  /* 0x00003124089b7981 */ /* 0x004e64000c1e1100 */
[----:B-1----:R-:W-:-:S05]  /*2cd0*/  PRMT R3, R155, 0x8880, RZ ;  /* 0x000088809b037816 */ /* 0x002fca00000000ff */
[----:B------:R-:W-:-:S07]  /*2ce0*/  IMAD R12, R3, R154, RZ ;  /* 0x0000009a030c7224 */ /* 0x000fce00078e02ff */
.L_x_82:
[----:B------:R-:W-:Y:S05]  /*2cf0*/  BSYNC B1 ;  /* 0x0000000000017941 */ /* 0x000fea0003800000 */
.L_x_81:
        /* <DEDUP_REMOVED lines=11> */
.L_x_84:
[----:B------:R-:W-:Y:S05]  /*2db0*/  BSYNC B1 ;  /* 0x0000000000017941 */ /* 0x000fea0003800000 */
.L_x_83:
[----:B-1----:R-:W-:Y:S01]  /*2dc0*/  @!P4 IMAD R3, R50, R153, R12 ;  /* 0x000000993203c224 */ /* 0x002fe200078e020c */
[----:B------:R-:W-:Y:S04]  /*2dd0*/  BSSY B1, `(.L_x_85) ;  /* 0x0000006000017945 */ /* 0x000fe80003800000 */
[----:B------:R1:W-:Y:S01]  /*2de0*/  @!P4 STG.E.U8 desc[UR36][R6.64+0x30], R3 ;  /* 0x000030030600c986 */ /* 0x0003e2000c101124 */
[----:B------:R-:W-:Y:S05]  /*2df0*/  @P3 BRA `(.L_x_86) ;  /* 0x00000000000c3947 */ /* 0x000fea0003800000 */
[----:B--2---:R-:W1:Y:S02]  /*2e00*/  LDG.E.U8 R155, desc[UR36][R10.64+0x31] ;  /* 0x000031240a9b7981 */ /* 0x004e64000c1e1100 */
[----:B-1----:R-:W-:-:S05]  /*2e10*/  PRMT R3, R155, 0x8880, RZ ;  /* 0x000088809b037816 */ /* 0x002fca00000000ff */
[----:B------:R-:W-:-:S07]  /*2e20*/  IMAD R12, R3, R154, RZ ;  /* 0x0000009a030c7224 */ /* 0x000fce00078e02ff */
.L_x_86:
[----:B------:R-:W-:Y:S05]  /*2e30*/  BSYNC B1 ;  /* 0x0000000000017941 */ /* 0x000fea0003800000 */
.L_x_85:
[----:B------:R-:W-:Y:S01]  /*2e40*/  @!P3 IMAD R51, R51, R153, R12 ;  /* 0x000000993333b224 */ /* 0x000fe200078e020c */
[----:B------:R-:W-:Y:S04]  /*2e50*/  BSSY B1, `(.L_x_87) ;  /* 0x0000006000017945 */ /* 0x000fe80003800000 */
[----:B------:R0:W-:Y:S01]  /*2e60*/  @!P3 STG.E.U8 desc[UR36][R6.64+0x31], R51 ;  /* 0x000031330600b986 */ /* 0x0001e2000c101124 */
[----:B------:R-:W-:Y:S05]  /*2e70*/  @P5 BRA `(.L_x_88) ;  /* 0x00000000000c5947 */ /* 0x000fea0003800000 */
[----:B--2---:R-:W1:Y:S02]  /*2e80*/  LDG.E.U8 R155, desc[UR36][R8.64+0x38] ;  /* 0x00003824089b7981 */ /* 0x004e64000c1e1100 */
[----:B-1----:R-:W-:-:S05]  /*2e90*/  PRMT R3, R155, 0x8880, RZ ;  /* 0x000088809b037816 */ /* 0x002fca00000000ff */
[----:B------:R-:W-:-:S07]  /*2ea0*/  IMAD R12, R3, R154, RZ ;  /* 0x0000009a030c7224 */ /* 0x000fce00078e02ff */
.L_x_88:
[----:B------:R-:W-:Y:S05]  /*2eb0*/  BSYNC B1 ;  /* 0x0000000000017941 */ /* 0x000fea0003800000 */
.L_x_87:
[----:B-1----:R-:W-:Y:S01]  /*2ec0*/  @!P5 IMAD R3, R52, R153, R12 ;  /* 0x000000993403d224 */ /* 0x002fe200078e020c */
[----:B------:R-:W-:Y:S04]  /*2ed0*/  BSSY B1, `(.L_x_89) ;  /* 0x0000006000017945 */ /* 0x000fe80003800000 */
[----:B------:R1:W-:Y:S01]  /*2ee0*/  @!P5 STG.E.U8 desc[UR36][R4.64+0x38], R3 ;  /* 0x000038030400d986 */ /* 0x0003e2000c101124 */
[----:B------:R-:W-:Y:S05]  /*2ef0*/  @P2 BRA `(.L_x_90) ;  /* 0x00000000000c2947 */ /* 0x000fea0003800000 */
[----:B--2---:R-:W1:Y:S02]  /*2f00*/  LDG.E.U8 R155, desc[UR36][R8.64+0x39] ;  /* 0x00003924089b7981 */ /* 0x004e64000c1e1100 */
[----:B-1----:R-:W-:-:S05]  /*2f10*/  PRMT R3, R155, 0x8880, RZ ;  /* 0x000088809b037816 */ /* 0x002fca00000000ff */
[----:B------:R-:W-:-:S07]  /*2f20*/  IMAD R12, R3, R154, RZ ;  /* 0x0000009a030c7224 */ /* 0x000fce00078e02ff */
.L_x_90:
[----:B------:R-:W-:Y:S05]  /*2f30*/  BSYNC B1 ;  /* 0x0000000000017941 */ /* 0x000fea0003800000 */
.L_x_89:
        /* <DEDUP_REMOVED lines=11> */
.L_x_92:
[----:B------:R-:W-:Y:S05]  /*2ff0*/  BSYNC B1 ;  /* 0x0000000000017941 */ /* 0x000fea0003800000 */
.L_x_91:
[----:B-1----:R-:W-:Y:S01]  /*3000*/  @!P4 IMAD R3, R54, R153, R12 ;  /* 0x000000993603c224 */ /* 0x002fe200078e020c */
[----:B------:R-:W-:Y:S04]  /*3010*/  BSSY B1, `(.L_x_93) ;  /* 0x0000006000017945 */ /* 0x000fe80003800000 */
[----:B------:R1:W-:Y:S01]  /*3020*/  @!P4 STG.E.U8 desc[UR36][R6.64+0x38], R3 ;  /* 0x000038030600c986 */ /* 0x0003e2000c101124 */
[----:B------:R-:W-:Y:S05]  /*3030*/  @P3 BRA `(.L_x_94) ;  /* 0x00000000000c3947 */ /* 0x000fea0003800000 */
[----:B--2---:R-:W1:Y:S02]  /*3040*/  LDG.E.U8 R155, desc[UR36][R10.64+0x39] ;  /* 0x000039240a9b7981 */ /* 0x004e64000c1e1100 */
[----:B-1----:R-:W-:-:S05]  /*3050*/  PRMT R3, R155, 0x8880, RZ ;  /* 0x000088809b037816 */ /* 0x002fca00000000ff */
[----:B------:R-:W-:-:S07]  /*3060*/  IMAD R12, R3, R154, RZ ;  /* 0x0000009a030c7224 */ /* 0x000fce00078e02ff */
.L_x_94:
[----:B------:R-:W-:Y:S05]  /*3070*/  BSYNC B1 ;  /* 0x0000000000017941 */ /* 0x000fea0003800000 */
.L_x_93:
[----:B------:R-:W-:Y:S01]  /*3080*/  @!P3 IMAD R55, R55, R153, R12 ;  /* 0x000000993737b224 */ /* 0x000fe200078e020c */
[----:B------:R-:W-:Y:S04]  /*3090*/  BSSY B1, `(.L_x_95) ;  /* 0x0000006000017945 */ /* 0x000fe80003800000 */
[----:B------:R0:W-:Y:S01]  /*30a0*/  @!P3 STG.E.U8 desc[UR36][R6.64+0x39], R55 ;  /* 0x000039370600b986 */ /* 0x0001e2000c101124 */
[----:B------:R-:W-:Y:S05]  /*30b0*/  @P5 BRA `(.L_x_96) ;  /* 0x00000000000c5947 */ /* 0x000fea0003800000 */
[----:B--2---:R-:W1:Y:S02]  /*30c0*/  LDG.E.U8 R155, desc[UR36][R8.64+0x40] ;  /* 0x00004024089b7981 */ /* 0x004e64000c1e1100 */
[----:B-1----:R-:W-:-:S05]  /*30d0*/  PRMT R3, R155, 0x8880, RZ ;  /* 0x000088809b037816 */ /* 0x002fca00000000ff */
[----:B------:R-:W-:-:S07]  /*30e0*/  IMAD R12, R3, R154, RZ ;  /* 0x0000009a030c7224 */ /* 0x000fce00078e02ff */
.L_x_96:
[----:B------:R-:W-:Y:S05]  /*30f0*/  BSYNC B1 ;  /* 0x0000000000017941 */ /* 0x000fea0003800000 */
.L_x_95:
[----:B-1----:R-:W-:Y:S01]  /*3100*/  @!P5 IMAD R3, R56, R153, R12 ;  /* 0x000000993803d224 */ /* 0x002fe200078e020c */
[----:B------:R-:W-:Y:S04]  /*3110*/  BSSY B1, `(.L_x_97) ;  /* 0x0000006000017945 */ /* 0x000fe80003800000 */
[----:B------:R1:W-:Y:S01]  /*3120*/  @!P5 STG.E.U8 desc[UR36][R4.64+0x40], R3 ;  /* 0x000040030400d986 */ /* 0x0003e2000c101124 */
[----:B------:R-:W-:Y:S05]  /*3130*/  @P2 BRA `(.L_x_98) ;  /* 0x00000000000c2947 */ /* 0x000fea0003800000 */
[----:B--2---:R-:W1:Y:S02]  /*3140*/  LDG.E.U8 R155, desc[UR36][R8.64+0x41] ;  /* 0x00004124089b7981 */ /* 0x004e64000c1e1100 */
[----:B-1----:R-:W-:-:S05]  /*3150*/  PRMT R3, R155, 0x8880, RZ ;  /* 0x000088809b037816 */ /* 0x002fca00000000ff */
[----:B------:R-:W-:-:S07]  /*3160*/  IMAD R12, R3, R154, RZ ;  /* 0x0000009a030c7224 */ /* 0x000fce00078e02ff */
.L_x_98:
[----:B------:R-:W-:Y:S05]  /*3170*/  BSYNC B1 ;  /* 0x0000000000017941 */ /* 0x000fea0003800000 */
.L_x_97:
        /* <DEDUP_REMOVED lines=11> */
.L_x_100:
[----:B------:R-:W-:Y:S05]  /*3230*/  BSYNC B1 ;  /* 0x0000000000017941 */ /* 0x000fea0003800000 */
.L_x_99:
[----:B-1----:R-:W-:Y:S01]  /*3240*/  @!P4 IMAD R3, R58, R153, R12 ;  /* 0x000000993a03c224 */ /* 0x002fe200078e020c */
[----:B------:R-:W-:Y:S04]  /*3250*/  BSSY B1, `(.L_x_101) ;  /* 0x0000006000017945 */ /* 0x000fe80003800000 */
[----:B------:R1:W-:Y:S01]  /*3260*/  @!P4 STG.E.U8 desc[UR36][R6.64+0x40], R3 ;  /* 0x000040030600c986 */ /* 0x0003e2000c101124 */
[----:B------:R-:W-:Y:S05]  /*3270*/  @P3 BRA `(.L_x_102) ;  /* 0x00000000000c3947 */ /* 0x000fea0003800000 */
[----:B--2---:R-:W1:Y:S02]  /*3280*/  LDG.E.U8 R155, desc[UR36][R10.64+0x41] ;  /* 0x000041240a9b7981 */ /* 0x004e64000c1e1100 */
[----:B-1----:R-:W-:-:S05]  /*3290*/  PRMT R3, R155, 0x8880, RZ ;  /* 0x000088809b037816 */ /* 0x002fca00000000ff */
[----:B------:R-:W-:-:S07]  /*32a0*/  IMAD R12, R3, R154, RZ ;  /* 0x0000009a030c7224 */ /* 0x000fce00078e02ff */
.L_x_102:
[----:B------:R-:W-:Y:S05]  /*32b0*/  BSYNC B1 ;  /* 0x0000000000017941 */ /* 0x000fea0003800000 */
.L_x_101:
[----:B------:R-:W-:Y:S01]  /*32c0*/  @!P3 IMAD R59, R59, R153, R12 ;  /* 0x000000993b3bb224 */ /* 0x000fe200078e020c */
[----:B------:R-:W-:Y:S04]  /*32d0*/  BSSY B1, `(.L_x_103) ;  /* 0x0000006000017945 */ /* 0x000fe80003800000 */
[----:B------:R0:W-:Y:S01]  /*32e0*/  @!P3 STG.E.U8 desc[UR36][R6.64+0x41], R59 ;  /* 0x0000413b0600b986 */ /* 0x0001e2000c101124 */
[----:B------:R-:W-:Y:S05]  /*32f0*/  @P5 BRA `(.L_x_104) ;  /* 0x00000000000c5947 */ /* 0x000fea0003800000 */
[----:B--2---:R-:W1:Y:S02]  /*3300*/  LDG.E.U8 R155, desc[UR36][R8.64+0x48] ;  /* 0x00004824089b7981 */ /* 0x004e64000c1e1100 */
[----:B-1----:R-:W-:-:S05]  /*3310*/  PRMT R3, R155, 0x8880, RZ ;  /* 0x000088809b037816 */ /* 0x002fca00000000ff */
[----:B------:R-:W-:-:S07]  /*3320*/  IMAD R12, R3, R154, RZ ;  /* 0x0000009a030c7224 */ /* 0x000fce00078e02ff */
.L_x_104:
[----:B------:R-:W-:Y:S05]  /*3330*/  BSYNC B1 ;  /* 0x0000000000017941 */ /* 0x000fea0003800000 */
.L_x_103:
[----:B-1----:R-:W-:Y:S01]  /*3340*/  @!P5 IMAD R3, R60, R153, R12 ;  /* 0x000000993c03d224 */ /* 0x002fe200078e020c */
[----:B------:R-:W-:Y:S04]  /*3350*/  BSSY B1, `(.L_x_105) ;  /* 0x0000006000017945 */ /* 0x000fe80003800000 */
[----:B------:R1:W-:Y:S01]  /*3360*/  @!P5 STG.E.U8 desc[UR36][R4.64+0x48], R3 ;  /* 0x000048030400d986 */ /* 0x0003e2000c101124 */
[----:B------:R-:W-:Y:S05]  /*3370*/  @P2 BRA `(.L_x_106) ;  /* 0x00000000000c2947 */ /* 0x000fea0003800000 */
[----:B--2---:R-:W1:Y:S02]  /*3380*/  LDG.E.U8 R155, desc[UR36][R8.64+0x49] ;  /* 0x00004924089b7981 */ /* 0x004e64000c1e1100 */
[----:B-1----:R-:W-:-:S05]  /*3390*/  PRMT R3, R155, 0x8880, RZ ;  /* 0x000088809b037816 */ /* 0x002fca00000000ff */
[----:B------:R-:W-:-:S07]  /*33a0*/  IMAD R12, R3, R154, RZ ;  /* 0x0000009a030c7224 */ /* 0x000fce00078e02ff */
.L_x_106:
[----:B------:R-:W-:Y:S05]  /*33b0*/  BSYNC B1 ;  /* 0x0000000000017941 */ /* 0x000fea0003800000 */
.L_x_105:
        /* <DEDUP_REMOVED lines=11> */
.L_x_108:
[----:B------:R-:W-:Y:S05]  /*3470*/  BSYNC B1 ;  /* 0x0000000000017941 */ /* 0x000fea0003800000 */
.L_x_107:
[----:B-1----:R-:W-:Y:S01]  /*3480*/  @!P4 IMAD R3, R62, R153, R12 ;  /* 0x000000993e03c224 */ /* 0x002fe200078e020c */
[----:B------:R-:W-:Y:S04]  /*3490*/  BSSY B1, `(.L_x_109) ;  /* 0x0000006000017945 */ /* 0x000fe80003800000 */
[----:B------:R1:W-:Y:S01]  /*34a0*/  @!P4 STG.E.U8 desc[UR36][R6.64+0x48], R3 ;  /* 0x000048030600c986 */ /* 0x0003e2000c101124 */
[----:B------:R-:W-:Y:S05]  /*34b0*/  @P3 BRA `(.L_x_110) ;  /* 0x00000000000c3947 */ /* 0x000fea0003800000 */
[----:B--2---:R-:W1:Y:S02]  /*34c0*/  LDG.E.U8 R155, desc[UR36][R10.64+0x49] ;  /* 0x000049240a9b7981 */ /* 0x004e64000c1e1100 */
[----:B-1----:R-:W-:-:S05]  /*34d0*/  PRMT R3, R155, 0x8880, RZ ;  /* 0x000088809b037816 */ /* 0x002fca00000000ff */
[----:B------:R-:W-:-:S07]  /*34e0*/  IMAD R12, R3, R154, RZ ;  /* 0x0000009a030c7224 */ /* 0x000fce00078e02ff */
.L_x_110:
[----:B------:R-:W-:Y:S05]  /*34f0*/  BSYNC B1 ;  /* 0x0000000000017941 */ /* 0x000fea0003800000 */
.L_x_109:
[----:B------:R-:W-:Y:S01]  /*3500*/  @!P3 IMAD R63, R63, R153, R12 ;  /* 0x000000993f3fb224 */ /* 0x000fe200078e020c */
[----:B------:R-:W-:Y:S04]  /*3510*/  BSSY B1, `(.L_x_111) ;  /* 0x0000006000017945 */ /* 0x000fe80003800000 */
[----:B------:R0:W-:Y:S01]  /*3520*/  @!P3 STG.E.U8 desc[UR36][R6.64+0x49], R63 ;  /* 0x0000493f0600b986 */ /* 0x0001e2000c101124 */
[----:B------:R-:W-:Y:S05]  /*3530*/  @P5 BRA `(.L_x_112) ;  /* 0x00000000000c5947 */ /* 0x000fea0003800000 */
[----:B--2---:R-:W1:Y:S02]  /*3540*/  LDG.E.U8 R155, desc[UR36][R8.64+0x50] ;  /* 0x00005024089b7981 */ /* 0x004e64000c1e1100 */
[----:B-1----:R-:W-:-:S05]  /*3550*/  PRMT R3, R155, 0x8880, RZ ;  /* 0x000088809b037816 */ /* 0x002fca00000000ff */
[----:B------:R-:W-:-:S07]  /*3560*/  IMAD R12, R3, R154, RZ ;  /* 0x0000009a030c7224 */ /* 0x000fce00078e02ff */
.L_x_112:
[----:B------:R-:W-:Y:S05]  /*3570*/  BSYNC B1 ;  /* 0x0000000000017941 */ /* 0x000fea0003800000 */
.L_x_111:
[----:B-1----:R-:W-:Y:S01]  /*3580*/  @!P5 IMAD R3, R64, R153, R12 ;  /* 0x000000994003d224 */ /* 0x002fe200078e020c */
[----:B------:R-:W-:Y:S04]  /*3590*/  BSSY B1, `(.L_x_113) ;  /* 0x0000006000017945 */ /* 0x000fe80003800000 */
[----:B------:R1:W-:Y:S01]  /*35a0*/  @!P5 STG.E.U8 desc[UR36][R4.64+0x50], R3 ;  /* 0x000050030400d986 */ /* 0x0003e2000c101124 */
[----:B------:R-:W-:Y:S05]  /*35b0*/  @P2 BRA `(.L_x_114) ;  /* 0x00000000000c2947 */ /* 0x000fea0003800000 */
[----:B--2---:R-:W1:Y:S02]  /*35c0*/  LDG.E.U8 R155, desc[UR36][R8.64+0x51] ;  /* 0x00005124089b7981 */ /* 0x004e64000c1e1100 */
[----:B-1----:R-:W-:-:S05]  /*35d0*/  PRMT R3, R155, 0x8880, RZ ;  /* 0x000088809b037816 */ /* 0x002fca00000000ff */
[----:B------:R-:W-:-:S07]  /*35e0*/  IMAD R12, R3, R154, RZ ;  /* 0x0000009a030c7224 */ /* 0x000fce00078e02ff */
.L_x_114:
[----:B------:R-:W-:Y:S05]  /*35f0*/  BSYNC B1 ;  /* 0x0000000000017941 */ /* 0x000fea0003800000 */
.L_x_113:
        /* <DEDUP_REMOVED lines=11> */
.L_x_116:
[----:B------:R-:W-:Y:S05]  /*36b0*/  BSYNC B1 ;  /* 0x0000000000017941 */ /* 0x000fea0003800000 */
.L_x_115:
[----:B-1----:R-:W-:Y:S01]  /*36c0*/  @!P4 IMAD R3, R66, R153, R12 ;  /* 0x000000994203c224 */ /* 0x002fe200078e020c */
[----:B------:R-:W-:Y:S04]  /*36d0*/  BSSY B1, `(.L_x_117) ;  /* 0x0000006000017945 */ /* 0x000fe80003800000 */
[----:B------:R1:W-:Y:S01]  /*36e0*/  @!P4 STG.E.U8 desc[UR36][R6.64+0x50], R3 ;  /* 0x000050030600c986 */ /* 0x0003e2000c101124 */
[----:B------:R-:W-:Y:S05]  /*36f0*/  @P3 BRA `(.L_x_118) ;  /* 0x00000000000c3947 */ /* 0x000fea0003800000 */
[----:B--2---:R-:W1:Y:S02]  /*3700*/  LDG.E.U8 R155, desc[UR36][R10.64+0x51] ;  /* 0x000051240a9b7981 */ /* 0x004e64000c1e1100 */
[----:B-1----:R-:W-:-:S05]  /*3710*/  PRMT R3, R155, 0x8880, RZ ;  /* 0x000088809b037816 */ /* 0x002fca00000000ff */
[----:B------:R-:W-:-:S07]  /*3720*/  IMAD R12, R3, R154, RZ ;  /* 0x0000009a030c7224 */ /* 0x000fce00078e02ff */
.L_x_118:
[----:B------:R-:W-:Y:S05]  /*3730*/  BSYNC B1 ;  /* 0x0000000000017941 */ /* 0x000fea0003800000 */
.L_x_117:
[----:B------:R-:W-:Y:S01]  /*3740*/  @!P3 IMAD R67, R67, R153, R12 ;  /* 0x000000994343b224 */ /* 0x000fe200078e020c */
[----:B------:R-:W-:Y:S04]  /*3750*/  BSSY B1, `(.L_x_119) ;  /* 0x0000006000017945 */ /* 0x000fe80003800000 */
[----:B------:R0:W-:Y:S01]  /*3760*/  @!P3 STG.E.U8 desc[UR36][R6.64+0x51], R67 ;  /* 0x000051430600b986 */ /* 0x0001e2000c101124 */
[----:B------:R-:W-:Y:S05]  /*3770*/  @P5 BRA `(.L_x_120) ;  /* 0x00000000000c5947 */ /* 0x000fea0003800000 */
[----:B--2---:R-:W1:Y:S02]  /*3780*/  LDG.E.U8 R155, desc[UR36][R8.64+0x58] ;  /* 0x00005824089b7981 */ /* 0x004e64000c1e1100 */
[----:B-1----:R-:W-:-:S05]  /*3790*/  PRMT R3, R155, 0x8880, RZ ;  /* 0x000088809b037816 */ /* 0x002fca00000000ff */
[----:B------:R-:W-:-:S07]  /*37a0*/  IMAD R12, R3, R154, RZ ;  /* 0x0000009a030c7224 */ /* 0x000fce00078e02ff */
.L_x_120:
[----:B------:R-:W-:Y:S05]  /*37b0*/  BSYNC B1 ;  /* 0x0000000000017941 */ /* 0x000fea0003800000 */
.L_x_119:
[----:B-1----:R-:W-:Y:S01]  /*37c0*/  @!P5 IMAD R3, R68, R153, R12 ;  /* 0x000000994403d224 */ /* 0x002fe200078e020c */
[----:B------:R-:W-:Y:S04]  /*37d0*/  BSSY B1, `(.L_x_121) ;  /* 0x0000006000017945 */ /* 0x000fe80003800000 */
[----:B------:R1:W-:Y:S01]  /*37e0*/  @!P5 STG.E.U8 desc[UR36][R4.64+0x58], R3 ;  /* 0x000058030400d986 */ /* 0x0003e2000c101124 */
[----:B------:R-:W-:Y:S05]  /*37f0*/  @P2 BRA `(.L_x_122) ;  /* 0x00000000000c2947 */ /* 0x000fea0003800000 */
[----:B--2---:R-:W1:Y:S02]  /*3800*/  LDG.E.U8 R155, desc[UR36][R8.64+0x59] ;  /* 0x00005924089b7981 */ /* 0x004e64000c1e1100 */
[----:B-1----:R-:W-:-:S05]  /*3810*/  PRMT R3, R155, 0x8880, RZ ;  /* 0x000088809b037816 */ /* 0x002fca00000000ff */
[----:B------:R-:W-:-:S07]  /*3820*/  IMAD R12, R3, R154, RZ ;  /* 0x0000009a030c7224 */ /* 0x000fce00078e02ff */
.L_x_122:
[----:B------:R-:W-:Y:S05]  /*3830*/  BSYNC B1 ;  /* 0x0000000000017941 */ /* 0x000fea0003800000 */
.L_x_121:
        /* <DEDUP_REMOVED lines=11> */
.L_x_124:
[----:B------:R-:W-:Y:S05]  /*38f0*/  BSYNC B1 ;  /* 0x0000000000017941 */ /* 0x000fea0003800000 */
.L_x_123:
[----:B-1----:R-:W-:Y:S01]  /*3900*/  @!P4 IMAD R3, R70, R153, R12 ;  /* 0x000000994603c224 */ /* 0x002fe200078e020c */
[----:B------:R-:W-:Y:S04]  /*3910*/  BSSY B1, `(.L_x_125) ;  /* 0x0000006000017945 */ /* 0x000fe80003800000 */
[----:B------:R1:W-:Y:S01]  /*3920*/  @!P4 STG.E.U8 desc[UR36][R6.64+0x58], R3 ;  /* 0x000058030600c986 */ /* 0x0003e2000c101124 */
[----:B------:R-:W-:Y:S05]  /*3930*/  @P3 BRA `(.L_x_126) ;  /* 0x00000000000c3947 */ /* 0x000fea0003800000 */
[----:B--2---:R-:W1:Y:S02]  /*3940*/  LDG.E.U8 R155, desc[UR36][R10.64+0x59] ;  /* 0x000059240a9b7981 */ /* 0x004e64000c1e1100 */
[----:B-1----:R-:W-:-:S05]  /*3950*/  PRMT R3, R155, 0x8880, RZ ;  /* 0x000088809b037816 */ /* 0x002fca00000000ff */
[----:B------:R-:W-:-:S07]  /*3960*/  IMAD R12, R3, R154, RZ ;  /* 0x0000009a030c7224 */ /* 0x000fce00078e02ff */
.L_x_126:
[----:B------:R-:W-:Y:S05]  /*3970*/  BSYNC B1 ;  /* 0x0000000000017941 */ /* 0x000fea0003800000 */
.L_x_125:
[----:B------:R-:W-:Y:S01]  /*3980*/  @!P3 IMAD R71, R71, R153, R12 ;  /* 0x000000994747b224 */ /* 0x000fe200078e020c */
[----:B------:R-:W-:Y:S04]  /*3990*/  BSSY B1, `(.L_x_127) ;  /* 0x0000006000017945 */ /* 0x000fe80003800000 */
[----:B------:R0:W-:Y:S01]  /*39a0*/  @!P3 STG.E.U8 desc[UR36][R6.64+0x59], R71 ;  /* 0x000059470600b986 */ /* 0x0001e2000c101124 */
[----:B------:R-:W-:Y:S05]  /*39b0*/  @P5 BRA `(.L_x_128) ;  /* 0x00000000000c5947 */ /* 0x000fea0003800000 */
[----:B--2---:R-:W1:Y:S02]  /*39c0*/  LDG.E.U8 R155, desc[UR36][R8.64+0x60] ;  /* 0x00006024089b7981 */ /* 0x004e64000c1e1100 */
[----:B-1----:R-:W-:-:S05]  /*39d0*/  PRMT R3, R155, 0x8880, RZ ;  /* 0x000088809b037816 */ /* 0x002fca00000000ff */
[----:B------:R-:W-:-:S07]  /*39e0*/  IMAD R12, R3, R154, RZ ;  /* 0x0000009a030c7224 */ /* 0x000fce00078e02ff */
.L_x_128:
[----:B------:R-:W-:Y:S05]  /*39f0*/  BSYNC B1 ;  /* 0x0000000000017941 */ /* 0x000fea0003800000 */
.L_x_127:
[----:B-1----:R-:W-:Y:S01]  /*3a00*/  @!P5 IMAD R3, R72, R153, R12 ;  /* 0x000000994803d224 */ /* 0x002fe200078e020c */
[----:B------:R-:W-:Y:S04]  /*3a10*/  BSSY B1, `(.L_x_129) ;  /* 0x0000006000017945 */ /* 0x000fe80003800000 */
[----:B------:R1:W-:Y:S01]  /*3a20*/  @!P5 STG.E.U8 desc[UR36][R4.64+0x60], R3 ;  /* 0x000060030400d986 */ /* 0x0003e2000c101124 */
[----:B------:R-:W-:Y:S05]  /*3a30*/  @P2 BRA `(.L_x_130) ;  /* 0x00000000000c2947 */ /* 0x000fea0003800000 */
[----:B--2---:R-:W1:Y:S02]  /*3a40*/  LDG.E.U8 R155, desc[UR36][R8.64+0x61] ;  /* 0x00006124089b7981 */ /* 0x004e64000c1e1100 */
[----:B-1----:R-:W-:-:S05]  /*3a50*/  PRMT R3, R155, 0x8880, RZ ;  /* 0x000088809b037816 */ /* 0x002fca00000000ff */
[----:B------:R-:W-:-:S07]  /*3a60*/  IMAD R12, R3, R154, RZ ;  /* 0x0000009a030c7224 */ /* 0x000fce00078e02ff */
.L_x_130:
[----:B------:R-:W-:Y:S05]  /*3a70*/  BSYNC B1 ;  /* 0x0000000000017941 */ /* 0x000fea0003800000 */
.L_x_129:
        /* <DEDUP_REMOVED lines=11> */
.L_x_132:
[----:B------:R-:W-:Y:S05]  /*3b30*/  BSYNC B1 ;  /* 0x0000000000017941 */ /* 0x000fea0003800000 */
.L_x_131:
[----:B-1----:R-:W-:Y:S01]  /*3b40*/  @!P4 IMAD R3, R74, R153, R12 ;  /* 0x000000994a03c224 */ /* 0x002fe200078e020c */
[----:B------:R-:W-:Y:S04]  /*3b50*/  BSSY B1, `(.L_x_133) ;  /* 0x0000006000017945 */ /* 0x000fe80003800000 */
[----:B------:R1:W-:Y:S01]  /*3b60*/  @!P4 STG.E.U8 desc[UR36][R6.64+0x60], R3 ;  /* 0x000060030600c986 */ /* 0x0003e2000c101124 */
[----:B------:R-:W-:Y:S05]  /*3b70*/  @P3 BRA `(.L_x_134) ;  /* 0x00000000000c3947 */ /* 0x000fea0003800000 */
[----:B--2---:R-:W1:Y:S02]  /*3b80*/  LDG.E.U8 R155, desc[UR36][R10.64+0x61] ;  /* 0x000061240a9b7981 */ /* 0x004e64000c1e1100 */
[----:B-1----:R-:W-:-:S05]  /*3b90*/  PRMT R3, R155, 0x8880, RZ ;  /* 0x000088809b037816 */ /* 0x002fca00000000ff */
[----:B------:R-:W-:-:S07]  /*3ba0*/  IMAD R12, R3, R154, RZ ;  /* 0x0000009a030c7224 */ /* 0x000fce00078e02ff */
.L_x_134:
[----:B------:R-:W-:Y:S05]  /*3bb0*/  BSYNC B1 ;  /* 0x0000000000017941 */ /* 0x000fea0003800000 */
.L_x_133:
[----:B------:R-:W-:Y:S01]  /*3bc0*/  @!P3 IMAD R75, R75, R153, R12 ;  /* 0x000000994b4bb224 */ /* 0x000fe200078e020c */
[----:B------:R-:W-:Y:S04]  /*3bd0*/  BSSY B1, `(.L_x_135) ;  /* 0x0000006000017945 */ /* 0x000fe80003800000 */
[----:B------:R0:W-:Y:S01]  /*3be0*/  @!P3 STG.E.U8 desc[UR36][R6.64+0x61], R75 ;  /* 0x0000614b0600b986 */ /* 0x0001e2000c101124 */
[----:B------:R-:W-:Y:S05]  /*3bf0*/  @P5 BRA `(.L_x_136) ;  /* 0x00000000000c5947 */ /* 0x000fea0003800000 */
[----:B--2---:R-:W1:Y:S02]  /*3c00*/  LDG.E.U8 R155, desc[UR36][R8.64+0x68] ;  /* 0x00006824089b7981 */ /* 0x004e64000c1e1100 */
[----:B-1----:R-:W-:-:S05]  /*3c10*/  PRMT R3, R155, 0x8880, RZ ;  /* 0x000088809b037816 */ /* 0x002fca00000000ff */
[----:B------:R-:W-:-:S07]  /*3c20*/  IMAD R12, R3, R154, RZ ;  /* 0x0000009a030c7224 */ /* 0x000fce00078e02ff */
.L_x_136:
[----:B------:R-:W-:Y:S05]  /*3c30*/  BSYNC B1 ;  /* 0x0000000000017941 */ /* 0x000fea0003800000 */
.L_x_135:
[----:B-1----:R-:W-:Y:S01]  /*3c40*/  @!P5 IMAD R3, R76, R153, R12 ;  /* 0x000000994c03d224 */ /* 0x002fe200078e020c */
[----:B------:R-:W-:Y:S04]  /*3c50*/  BSSY B1, `(.L_x_137) ;  /* 0x0000006000017945 */ /* 0x000fe80003800000 */
[----:B------:R1:W-:Y:S01]  /*3c60*/  @!P5 STG.E.U8 desc[UR36][R4.64+0x68], R3 ;  /* 0x000068030400d986 */ /* 0x0003e2000c101124 */
[----:B------:R-:W-:Y:S05]  /*3c70*/  @P2 BRA `(.L_x_138) ;  /* 0x00000000000c2947 */ /* 0x000fea0003800000 */
[----:B--2---:R-:W1:Y:S02]  /*3c80*/  LDG.E.U8 R155, desc[UR36][R8.64+0x69] ;  /* 0x00006924089b7981 */ /* 0x004e64000c1e1100 */
[----:B-1----:R-:W-:-:S05]  /*3c90*/  PRMT R3, R155, 0x8880, RZ ;  /* 0x000088809b037816 */ /* 0x002fca00000000ff */
[----:B------:R-:W-:-:S07]  /*3ca0*/  IMAD R12, R3, R154, RZ ;  /* 0x0000009a030c7224 */ /* 0x000fce00078e02ff */
.L_x_138:
[----:B------:R-:W-:Y:S05]  /*3cb0*/  BSYNC B1 ;  /* 0x0000000000017941 */ /* 0x000fea0003800000 */
.L_x_137:
        /* <DEDUP_REMOVED lines=11> */
.L_x_140:
[----:B------:R-:W-:Y:S05]  /*3d70*/  BSYNC B1 ;  /* 0x0000000000017941 */ /* 0x000fea0003800000 */
.L_x_139:
[----:B-1----:R-:W-:Y:S01]  /*3d80*/  @!P4 IMAD R3, R78, R153, R12 ;  /* 0x000000994e03c224 */ /* 0x002fe200078e020c */
[----:B------:R-:W-:Y:S04]  /*3d90*/  BSSY B1, `(.L_x_141) ;  /* 0x0000006000017945 */ /* 0x000fe80003800000 */
[----:B------:R1:W-:Y:S01]  /*3da0*/  @!P4 STG.E.U8 desc[UR36][R6.64+0x68], R3 ;  /* 0x000068030600c986 */ /* 0x0003e2000c101124 */
[----:B------:R-:W-:Y:S05]  /*3db0*/  @P3 BRA `(.L_x_142) ;  /* 0x00000000000c3947 */ /* 0x000fea0003800000 */
[----:B--2---:R-:W1:Y:S02]  /*3dc0*/  LDG.E.U8 R155, desc[UR36][R10.64+0x69] ;  /* 0x000069240a9b7981 */ /* 0x004e64000c1e1100 */
[----:B-1----:R-:W-:-:S05]  /*3dd0*/  PRMT R3, R155, 0x8880, RZ ;  /* 0x000088809b037816 */ /* 0x002fca00000000ff */
[----:B------:R-:W-:-:S07]  /*3de0*/  IMAD R12, R3, R154, RZ ;  /* 0x0000009a030c7224 */ /* 0x000fce00078e02ff */
.L_x_142:
[----:B------:R-:W-:Y:S05]  /*3df0*/  BSYNC B1 ;  /* 0x0000000000017941 */ /* 0x000fea0003800000 */
.L_x_141:
[----:B------:R-:W-:Y:S01]  /*3e00*/  @!P3 IMAD R79, R79, R153, R12 ;  /* 0x000000994f4fb224 */ /* 0x000fe200078e020c */
[----:B------:R-:W-:Y:S04]  /*3e10*/  BSSY B1, `(.L_x_143) ;  /* 0x0000006000017945 */ /* 0x000fe80003800000 */
[----:B------:R0:W-:Y:S01]  /*3e20*/  @!P3 STG.E.U8 desc[UR36][R6.64+0x69], R79 ;  /* 0x0000694f0600b986 */ /* 0x0001e2000c101124 */
[----:B------:R-:W-:Y:S05]  /*3e30*/  @P5 BRA `(.L_x_144) ;  /* 0x00000000000c5947 */ /* 0x000fea0003800000 */
[----:B--2---:R-:W1:Y:S02]  /*3e40*/  LDG.E.U8 R155, desc[UR36][R8.64+0x70] ;  /* 0x00007024089b7981 */ /* 0x004e64000c1e1100 */
[----:B-1----:R-:W-:-:S05]  /*3e50*/  PRMT R3, R155, 0x8880, RZ ;  /* 0x000088809b037816 */ /* 0x002fca00000000ff */
[----:B------:R-:W-:-:S07]  /*3e60*/  IMAD R12, R3, R154, RZ ;  /* 0x0000009a030c7224 */ /* 0x000fce00078e02ff */
.L_x_144:
[----:B------:R-:W-:Y:S05]  /*3e70*/  BSYNC B1 ;  /* 0x0000000000017941 */ /* 0x000fea0003800000 */
.L_x_143:
[----:B-1----:R-:W-:Y:S01]  /*3e80*/  @!P5 IMAD R3, R80, R153, R12 ;  /* 0x000000995003d224 */ /* 0x002fe200078e020c */
[----:B------:R-:W-:Y:S04]  /*3e90*/  BSSY B1, `(.L_x_145) ;  /* 0x0000006000017945 */ /* 0x000fe80003800000 */
[----:B------:R1:W-:Y:S01]  /*3ea0*/  @!P5 STG.E.U8 desc[UR36][R4.64+0x70], R3 ;  /* 0x000070030400d986 */ /* 0x0003e2000c101124 */
[----:B------:R-:W-:Y:S05]  /*3eb0*/  @P2 BRA `(.L_x_146) ;  /* 0x00000000000c2947 */ /* 0x000fea0003800000 */
[----:B--2---:R-:W1:Y:S02]  /*3ec0*/  LDG.E.U8 R155, desc[UR36][R8.64+0x71] ;  /* 0x00007124089b7981 */ /* 0x004e64000c1e1100 */
[----:B-1----:R-:W-:-:S05]  /*3ed0*/  PRMT R3, R155, 0x8880, RZ ;  /* 0x000088809b037816 */ /* 0x002fca00000000ff */
[----:B------:R-:W-:-:S07]  /*3ee0*/  IMAD R12, R3, R154, RZ ;  /* 0x0000009a030c7224 */ /* 0x000fce00078e02ff */
.L_x_146:
[----:B------:R-:W-:Y:S05]  /*3ef0*/  BSYNC B1 ;  /* 0x0000000000017941 */ /* 0x000fea0003800000 */
.L_x_145:
        /* <DEDUP_REMOVED lines=11> */
.L_x_148:
[----:B------:R-:W-:Y:S05]  /*3fb0*/  BSYNC B1 ;  /* 0x0000000000017941 */ /* 0x000fea0003800000 */
.L_x_147:
[----:B-1----:R-:W-:Y:S01]  /*3fc0*/  @!P4 IMAD R3, R82, R153, R12 ;  /* 0x000000995203c224 */ /* 0x002fe200078e020c */
[----:B------:R-:W-:Y:S04]  /*3fd0*/  BSSY B1, `(.L_x_149) ;  /* 0x0000006000017945 */ /* 0x000fe80003800000 */
[----:B------:R1:W-:Y:S01]  /*3fe0*/  @!P4 STG.E.U8 desc[UR36][R6.64+0x70], R3 ;  /* 0x000070030600c986 */ /* 0x0003e2000c101124 */
[----:B------:R-:W-:Y:S05]  /*3ff0*/  @P3 BRA `(.L_x_150) ;  /* 0x00000000000c3947 */ /* 0x000fea0003800000 */
[----:B--2---:R-:W1:Y:S02]  /*4000*/  LDG.E.U8 R155, desc[UR36][R10.64+0x71] ;  /* 0x000071240a9b7981 */ /* 0x004e64000c1e1100 */
[----:B-1----:R-:W-:-:S05]  /*4010*/  PRMT R3, R155, 0x8880, RZ ;  /* 0x000088809b037816 */ /* 0x002fca00000000ff */
[----:B------:R-:W-:-:S07]  /*4020*/  IMAD R12, R3, R154, RZ ;  /* 0x0000009a030c7224 */ /* 0x000fce00078e02ff */
.L_x_150:
[----:B------:R-:W-:Y:S05]  /*4030*/  BSYNC B1 ;  /* 0x0000000000017941 */ /* 0x000fea0003800000 */
.L_x_149:
[----:B------:R-:W-:Y:S01]  /*4040*/  @!P3 IMAD R83, R83, R153, R12 ;  /* 0x000000995353b224 */ /* 0x000fe200078e020c */
[----:B------:R-:W-:Y:S04]  /*4050*/  BSSY B1, `(.L_x_151) ;  /* 0x0000006000017945 */ /* 0x000fe80003800000 */
[----:B------:R0:W-:Y:S01]  /*4060*/  @!P3 STG.E.U8 desc[UR36][R6.64+0x71], R83 ;  /* 0x000071530600b986 */ /* 0x0001e2000c101124 */
[----:B------:R-:W-:Y:S05]  /*4070*/  @P5 BRA `(.L_x_152) ;  /* 0x00000000000c5947 */ /* 0x000fea0003800000 */
[----:B--2---:R-:W1:Y:S02]  /*4080*/  LDG.E.U8 R155, desc[UR36][R8.64+0x78] ;  /* 0x00007824089b7981 */ /* 0x004e64000c1e1100 */
[----:B-1----:R-:W-:-:S05]  /*4090*/  PRMT R3, R155, 0x8880, RZ ;  /* 0x000088809b037816 */ /* 0x002fca00000000ff */
[----:B------:R-:W-:-:S07]  /*40a0*/  IMAD R12, R3, R154, RZ ;  /* 0x0000009a030c7224 */ /* 0x000fce00078e02ff */
.L_x_152:
[----:B------:R-:W-:Y:S05]  /*40b0*/  BSYNC B1 ;  /* 0x0000000000017941 */ /* 0x000fea0003800000 */
.L_x_151:
[----:B-1----:R-:W-:Y:S01]  /*40c0*/  @!P5 IMAD R3, R84, R153, R12 ;  /* 0x000000995403d224 */ /* 0x002fe200078e020c */
[----:B------:R-:W-:Y:S04]  /*40d0*/  BSSY B1, `(.L_x_153) ;  /* 0x0000006000017945 */ /* 0x000fe80003800000 */
[----:B------:R1:W-:Y:S01]  /*40e0*/  @!P5 STG.E.U8 desc[UR36][R4.64+0x78], R3 ;  /* 0x000078030400d986 */ /* 0x0003e2000c101124 */
[----:B------:R-:W-:Y:S05]  /*40f0*/  @P2 BRA `(.L_x_154) ;  /* 0x00000000000c2947 */ /* 0x000fea0003800000 */
[----:B--2---:R-:W1:Y:S02]  /*4100*/  LDG.E.U8 R155, desc[UR36][R8.64+0x79] ;  /* 0x00007924089b7981 */ /* 0x004e64000c1e1100 */
[----:B-1----:R-:W-:-:S05]  /*4110*/  PRMT R3, R155, 0x8880, RZ ;  /* 0x000088809b037816 */ /* 0x002fca00000000ff */
[----:B------:R-:W-:-:S07]  /*4120*/  IMAD R12, R3, R154, RZ ;  /* 0x0000009a030c7224 */ /* 0x000fce00078e02ff */
.L_x_154:
[----:B------:R-:W-:Y:S05]  /*4130*/  BSYNC B1 ;  /* 0x0000000000017941 */ /* 0x000fea0003800000 */
.L_x_153:
        /* <DEDUP_REMOVED lines=11> */
.L_x_156:
[----:B------:R-:W-:Y:S05]  /*41f0*/  BSYNC B1 ;  /* 0x0000000000017941 */ /* 0x000fea0003800000 */
.L_x_155:
[----:B-1----:R-:W-:Y:S01]  /*4200*/  @!P4 IMAD R3, R86, R153, R12 ;  /* 0x000000995603c224 */ /* 0x002fe200078e020c */
[----:B------:R-:W-:Y:S04]  /*4210*/  BSSY B1, `(.L_x_157) ;  /* 0x0000006000017945 */ /* 0x000fe80003800000 */
[----:B------:R1:W-:Y:S01]  /*4220*/  @!P4 STG.E.U8 desc[UR36][R6.64+0x78], R3 ;  /* 0x000078030600c986 */ /* 0x0003e2000c101124 */
[----:B------:R-:W-:Y:S05]  /*4230*/  @P3 BRA `(.L_x_158) ;  /* 0x00000000000c3947 */ /* 0x000fea0003800000 */
[----:B--2---:R-:W1:Y:S02]  /*4240*/  LDG.E.U8 R155, desc[UR36][R10.64+0x79] ;  /* 0x000079240a9b7981 */ /* 0x004e64000c1e1100 */
[----:B-1----:R-:W-:-:S05]  /*4250*/  PRMT R3, R155, 0x8880, RZ ;  /* 0x000088809b037816 */ /* 0x002fca00000000ff */
[----:B------:R-:W-:-:S07]  /*4260*/  IMAD R12, R3, R154, RZ ;  /* 0x0000009a030c7224 */ /* 0x000fce00078e02ff */
.L_x_158:
[----:B------:R-:W-:Y:S05]  /*4270*/  BSYNC B1 ;  /* 0x0000000000017941 */ /* 0x000fea0003800000 */
.L_x_157:
[----:B------:R-:W-:Y:S01]  /*4280*/  @!P3 IMAD R87, R87, R153, R12 ;  /* 0x000000995757b224 */ /* 0x000fe200078e020c */
[----:B------:R-:W-:Y:S04]  /*4290*/  BSSY B1, `(.L_x_159) ;  /* 0x0000006000017945 */ /* 0x000fe80003800000 */
[----:B------:R0:W-:Y:S01]  /*42a0*/  @!P3 STG.E.U8 desc[UR36][R6.64+0x79], R87 ;  /* 0x000079570600b986 */ /* 0x0001e2000c101124 */
[----:B------:R-:W-:Y:S05]  /*42b0*/  @P5 BRA `(.L_x_160) ;  /* 0x00000000000c5947 */ /* 0x000fea0003800000 */
[----:B--2---:R-:W1:Y:S02]  /*42c0*/  LDG.E.U8 R155, desc[UR36][R8.64+0x80] ;  /* 0x00008024089b7981 */ /* 0x004e64000c1e1100 */
[----:B-1----:R-:W-:-:S05]  /*42d0*/  PRMT R3, R155, 0x8880, RZ ;  /* 0x000088809b037816 */ /* 0x002fca00000000ff */
[----:B------:R-:W-:-:S07]  /*42e0*/  IMAD R12, R3, R154, RZ ;  /* 0x0000009a030c7224 */ /* 0x000fce00078e02ff */
.L_x_160:
[----:B------:R-:W-:Y:S05]  /*42f0*/  BSYNC B1 ;  /* 0x0000000000017941 */ /* 0x000fea0003800000 */
.L_x_159:
[----:B-1----:R-:W-:Y:S01]  /*4300*/  @!P5 IMAD R3, R88, R153, R12 ;  /* 0x000000995803d224 */ /* 0x002fe200078e020c */
[----:B------:R-:W-:Y:S04]  /*4310*/  BSSY B1, `(.L_x_161) ;  /* 0x0000006000017945 */ /* 0x000fe80003800000 */
[----:B------:R1:W-:Y:S01]  /*4320*/  @!P5 STG.E.U8 desc[UR36][R4.64+0x80], R3 ;  /* 0x000080030400d986 */ /* 0x0003e2000c101124 */
[----:B------:R-:W-:Y:S05]  /*4330*/  @P2 BRA `(.L_x_162) ;  /* 0x00000000000c2947 */ /* 0x000fea0003800000 */
[----:B--2---:R-:W1:Y:S02]  /*4340*/  LDG.E.U8 R155, desc[UR36][R8.64+0x81] ;  /* 0x00008124089b7981 */ /* 0x004e64000c1e1100 */
[----:B-1----:R-:W-:-:S05]  /*4350*/  PRMT R3, R155, 0x8880, RZ ;  /* 0x000088809b037816 */ /* 0x002fca00000000ff */
[----:B------:R-:W-:-:S07]  /*4360*/  IMAD R12, R3, R154, RZ ;  /* 0x0000009a030c7224 */ /* 0x000fce00078e02ff */
.L_x_162:
[----:B------:R-:W-:Y:S05]  /*4370*/  BSYNC B1 ;  /* 0x0000000000017941 */ /* 0x000fea0003800000 */
.L_x_161:
        /* <DEDUP_REMOVED lines=11> */
.L_x_164:
[----:B------:R-:W-:Y:S05]  /*4430*/  BSYNC B1 ;  /* 0x0000000000017941 */ /* 0x000fea0003800000 */
.L_x_163:
[----:B-1----:R-:W-:Y:S01]  /*4440*/  @!P4 IMAD R3, R90, R153, R12 ;  /* 0x000000995a03c224 */ /* 0x002fe200078e020c */
[----:B------:R-:W-:Y:S04]  /*4450*/  BSSY B1, `(.L_x_165) ;  /* 0x0000006000017945 */ /* 0x000fe80003800000 */
[----:B------:R1:W-:Y:S01]  /*4460*/  @!P4 STG.E.U8 desc[UR36][R6.64+0x80], R3 ;  /* 0x000080030600c986 */ /* 0x0003e2000c101124 */
[----:B------:R-:W-:Y:S05]  /*4470*/  @P3 BRA `(.L_x_166) ;  /* 0x00000000000c3947 */ /* 0x000fea0003800000 */
[----:B--2---:R-:W1:Y:S02]  /*4480*/  LDG.E.U8 R155, desc[UR36][R10.64+0x81] ;  /* 0x000081240a9b7981 */ /* 0x004e64000c1e1100 */
[----:B-1----:R-:W-:-:S05]  /*4490*/  PRMT R3, R155, 0x8880, RZ ;  /* 0x000088809b037816 */ /* 0x002fca00000000ff */
[----:B------:R-:W-:-:S07]  /*44a0*/  IMAD R12, R3, R154, RZ ;  /* 0x0000009a030c7224 */ /* 0x000fce00078e02ff */
.L_x_166:
[----:B------:R-:W-:Y:S05]  /*44b0*/  BSYNC B1 ;  /* 0x0000000000017941 */ /* 0x000fea0003800000 */
.L_x_165:
[----:B------:R-:W-:Y:S01]  /*44c0*/  @!P3 IMAD R91, R91, R153, R12 ;  /* 0x000000995b5bb224 */ /* 0x000fe200078e020c */
[----:B------:R-:W-:Y:S04]  /*44d0*/  BSSY B1, `(.L_x_167) ;  /* 0x0000006000017945 */ /* 0x000fe80003800000 */
[----:B------:R0:W-:Y:S01]  /*44e0*/  @!P3 STG.E.U8 desc[UR36][R6.64+0x81], R91 ;  /* 0x0000815b0600b986 */ /* 0x0001e2000c101124 */
[----:B------:R-:W-:Y:S05]  /*44f0*/  @P5 BRA `(.L_x_168) ;  /* 0x00000000000c5947 */ /* 0x000fea0003800000 */
[----:B--2---:R-:W1:Y:S02]  /*4500*/  LDG.E.U8 R155, desc[UR36][R8.64+0x88] ;  /* 0x00008824089b7981 */ /* 0x004e64000c1e1100 */
[----:B-1----:R-:W-:-:S05]  /*4510*/  PRMT R3, R155, 0x8880, RZ ;  /* 0x000088809b037816 */ /* 0x002fca00000000ff */
[----:B------:R-:W-:-:S07]  /*4520*/  IMAD R12, R3, R154, RZ ;  /* 0x0000009a030c7224 */ /* 0x000fce00078e02ff */
.L_x_168:
[----:B------:R-:W-:Y:S05]  /*4530*/  BSYNC B1 ;  /* 0x0000000000017941 */ /* 0x000fea0003800000 */
.L_x_167:
[----:B-1----:R-:W-:Y:S01]  /*4540*/  @!P5 IMAD R3, R92, R153, R12 ;  /* 0x000000995c03d224 */ /* 0x002fe200078e020c */
[----:B------:R-:W-:Y:S04]  /*4550*/  BSSY B1, `(.L_x_169) ;  /* 0x0000006000017945 */ /* 0x000fe80003800000 */
[----:B------:R1:W-:Y:S01]  /*4560*/  @!P5 STG.E.U8 desc[UR36][R4.64+0x88], R3 ;  /* 0x000088030400d986 */ /* 0x0003e2000c101124 */
[----:B------:R-:W-:Y:S05]  /*4570*/  @P2 BRA `(.L_x_170) ;  /* 0x00000000000c2947 */ /* 0x000fea0003800000 */
[----:B--2---:R-:W1:Y:S02]  /*4580*/  LDG.E.U8 R155, desc[UR36][R8.64+0x89] ;  /* 0x00008924089b7981 */ /* 0x004e64000c1e1100 */
[----:B-1----:R-:W-:-:S05]  /*4590*/  PRMT R3, R155, 0x8880, RZ ;  /* 0x000088809b037816 */ /* 0x002fca00000000ff */
[----:B------:R-:W-:-:S07]  /*45a0*/  IMAD R12, R3, R154, RZ ;  /* 0x0000009a030c7224 */ /* 0x000fce00078e02ff */
.L_x_170:
[----:B------:R-:W-:Y:S05]  /*45b0*/  BSYNC B1 ;  /* 0x0000000000017941 */ /* 0x000fea0003800000 */
.L_x_169:
        /* <DEDUP_REMOVED lines=11> */
.L_x_172:
[----:B------:R-:W-:Y:S05]  /*4670*/  BSYNC B1 ;  /* 0x0000000000017941 */ /* 0x000fea0003800000 */
.L_x_171:
[----:B-1----:R-:W-:Y:S01]  /*4680*/  @!P4 IMAD R3, R94, R153, R12 ;  /* 0x000000995e03c224 */ /* 0x002fe200078e020c */
[----:B------:R-:W-:Y:S04]  /*4690*/  BSSY B1, `(.L_x_173) ;  /* 0x0000006000017945 */ /* 0x000fe80003800000 */
[----:B------:R1:W-:Y:S01]  /*46a0*/  @!P4 STG.E.U8 desc[UR36][R6.64+0x88], R3 ;  /* 0x000088030600c986 */ /* 0x0003e2000c101124 */
[----:B------:R-:W-:Y:S05]  /*46b0*/  @P3 BRA `(.L_x_174) ;  /* 0x00000000000c3947 */ /* 0x000fea0003800000 */
[----:B--2---:R-:W1:Y:S02]  /*46c0*/  LDG.E.U8 R155, desc[UR36][R10.64+0x89] ;  /* 0x000089240a9b7981 */ /* 0x004e64000c1e1100 */
[----:B-1----:R-:W-:-:S05]  /*46d0*/  PRMT R3, R155, 0x8880, RZ ;  /* 0x000088809b037816 */ /* 0x002fca00000000ff */
[----:B------:R-:W-:-:S07]  /*46e0*/  IMAD R12, R3, R154, RZ ;  /* 0x0000009a030c7224 */ /* 0x000fce00078e02ff */
.L_x_174:
[----:B------:R-:W-:Y:S05]  /*46f0*/  BSYNC B1 ;  /* 0x0000000000017941 */ /* 0x000fea0003800000 */
.L_x_173:
[----:B------:R-:W-:Y:S01]  /*4700*/  @!P3 IMAD R95, R95, R153, R12 ;  /* 0x000000995f5fb224 */ /* 0x000fe200078e020c */
[----:B------:R-:W-:Y:S04]  /*4710*/  BSSY B1, `(.L_x_175) ;  /* 0x0000006000017945 */ /* 0x000fe80003800000 */
[----:B------:R0:W-:Y:S01]  /*4720*/  @!P3 STG.E.U8 desc[UR36][R6.64+0x89], R95 ;  /* 0x0000895f0600b986 */ /* 0x0001e2000c101124 */
[----:B------:R-:W-:Y:S05]  /*4730*/  @P5 BRA `(.L_x_176) ;  /* 0x00000000000c5947 */ /* 0x000fea0003800000 */
[----:B--2---:R-:W1:Y:S02]  /*4740*/  LDG.E.U8 R155, desc[UR36][R8.64+0x90] ;  /* 0x00009024089b7981 */ /* 0x004e64000c1e1100 */
[----:B-1----:R-:W-:-:S05]  /*4750*/  PRMT R3, R155, 0x8880, RZ ;  /* 0x000088809b037816 */ /* 0x002fca00000000ff */
[----:B------:R-:W-:-:S07]  /*4760*/  IMAD R12, R3, R154, RZ ;  /* 0x0000009a030c7224 */ /* 0x000fce00078e02ff */
.L_x_176:
[----:B------:R-:W-:Y:S05]  /*4770*/  BSYNC B1 ;  /* 0x0000000000017941 */ /* 0x000fea0003800000 */
.L_x_175:
[----:B-1----:R-:W-:Y:S01]  /*4780*/  @!P5 IMAD R3, R96, R153, R12 ;  /* 0x000000996003d224 */ /* 0x002fe200078e020c */
[----:B------:R-:W-:Y:S04]  /*4790*/  BSSY B1, `(.L_x_177) ;  /* 0x0000006000017945 */ /* 0x000fe80003800000 */
[----:B------:R1:W-:Y:S01]  /*47a0*/  @!P5 STG.E.U8 desc[UR36][R4.64+0x90], R3 ;  /* 0x000090030400d986 */ /* 0x0003e2000c101124 */
[----:B------:R-:W-:Y:S05]  /*47b0*/  @P2 BRA `(.L_x_178) ;  /* 0x00000000000c2947 */ /* 0x000fea0003800000 */
[----:B--2---:R-:W1:Y:S02]  /*47c0*/  LDG.E.U8 R155, desc[UR36][R8.64+0x91] ;  /* 0x00009124089b7981 */ /* 0x004e64000c1e1100 */
[----:B-1----:R-:W-:-:S05]  /*47d0*/  PRMT R3, R155, 0x8880, RZ ;  /* 0x000088809b037816 */ /* 0x002fca00000000ff */
[----:B------:R-:W-:-:S07]  /*47e0*/  IMAD R12, R3, R154, RZ ;  /* 0x0000009a030c7224 */ /* 0x000fce00078e02ff */
.L_x_178:
[----:B------:R-:W-:Y:S05]  /*47f0*/  BSYNC B1 ;  /* 0x0000000000017941 */ /* 0x000fea0003800000 */
.L_x_177:
        /* <DEDUP_REMOVED lines=11> */
.L_x_180:
[----:B------:R-:W-:Y:S05]  /*48b0*/  BSYNC B1 ;  /* 0x0000000000017941 */ /* 0x000fea0003800000 */
.L_x_179:
[----:B-1----:R-:W-:Y:S01]  /*48c0*/  @!P4 IMAD R3, R98, R153, R12 ;  /* 0x000000996203c224 */ /* 0x002fe200078e020c */
[----:B------:R-:W-:Y:S04]  /*48d0*/  BSSY B1, `(.L_x_181) ;  /* 0x0000006000017945 */ /* 0x000fe80003800000 */
[----:B------:R1:W-:Y:S01]  /*48e0*/  @!P4 STG.E.U8 desc[UR36][R6.64+0x90], R3 ;  /* 0x000090030600c986 */ /* 0x0003e2000c101124 */
[----:B------:R-:W-:Y:S05]  /*48f0*/  @P3 BRA `(.L_x_182) ;  /* 0x00000000000c3947 */ /* 0x000fea0003800000 */
[----:B--2---:R-:W1:Y:S02]  /*4900*/  LDG.E.U8 R155, desc[UR36][R10.64+0x91] ;  /* 0x000091240a9b7981 */ /* 0x004e64000c1e1100 */
[----:B-1----:R-:W-:-:S05]  /*4910*/  PRMT R3, R155, 0x8880, RZ ;  /* 0x000088809b037816 */ /* 0x002fca00000000ff */
[----:B------:R-:W-:-:S07]  /*4920*/  IMAD R12, R3, R154, RZ ;  /* 0x0000009a030c7224 */ /* 0x000fce00078e02ff */
.L_x_182:
[----:B------:R-:W-:Y:S05]  /*4930*/  BSYNC B1 ;  /* 0x0000000000017941 */ /* 0x000fea0003800000 */
.L_x_181:
[----:B------:R-:W-:Y:S01]  /*4940*/  @!P3 IMAD R99, R99, R153, R12 ;  /* 0x000000996363b224 */ /* 0x000fe200078e020c */
[----:B------:R-:W-:Y:S04]  /*4950*/  BSSY B1, `(.L_x_183) ;  /* 0x0000006000017945 */ /* 0x000fe80003800000 */
[----:B------:R0:W-:Y:S01]  /*4960*/  @!P3 STG.E.U8 desc[UR36][R6.64+0x91], R99 ;  /* 0x000091630600b986 */ /* 0x0001e2000c101124 */
[----:B------:R-:W-:Y:S05]  /*4970*/  @P5 BRA `(.L_x_184) ;  /* 0x00000000000c5947 */ /* 0x000fea0003800000 */
[----:B--2---:R-:W1:Y:S02]  /*4980*/  LDG.E.U8 R155, desc[UR36][R8.64+0x98] ;  /* 0x00009824089b7981 */ /* 0x004e64000c1e1100 */
[----:B-1----:R-:W-:-:S05]  /*4990*/  PRMT R3, R155, 0x8880, RZ ;  /* 0x000088809b037816 */ /* 0x002fca00000000ff */
[----:B------:R-:W-:-:S07]  /*49a0*/  IMAD R12, R3, R154, RZ ;  /* 0x0000009a030c7224 */ /* 0x000fce00078e02ff */
.L_x_184:
[----:B------:R-:W-:Y:S05]  /*49b0*/  BSYNC B1 ;  /* 0x0000000000017941 */ /* 0x000fea0003800000 */
.L_x_183:
[----:B-1----:R-:W-:Y:S01]  /*49c0*/  @!P5 IMAD R3, R100, R153, R12 ;  /* 0x000000996403d224 */ /* 0x002fe200078e020c */
[----:B------:R-:W-:Y:S04]  /*49d0*/  BSSY B1, `(.L_x_185) ;  /* 0x0000006000017945 */ /* 0x000fe80003800000 */
[----:B------:R1:W-:Y:S01]  /*49e0*/  @!P5 STG.E.U8 desc[UR36][R4.64+0x98], R3 ;  /* 0x000098030400d986 */ /* 0x0003e2000c101124 */
[----:B------:R-:W-:Y:S05]  /*49f0*/  @P2 BRA `(.L_x_186) ;  /* 0x00000000000c2947 */ /* 0x000fea0003800000 */
[----:B--2---:R-:W1:Y:S02]  /*4a00*/  LDG.E.U8 R155, desc[UR36][R8.64+0x99] ;  /* 0x00009924089b7981 */ /* 0x004e64000c1e1100 */
[----:B-1----:R-:W-:-:S05]  /*4a10*/  PRMT R3, R155, 0x8880, RZ ;  /* 0x000088809b037816 */ /* 0x002fca00000000ff */
[----:B------:R-:W-:-:S07]  /*4a20*/  IMAD R12, R3, R154, RZ ;  /* 0x0000009a030c7224 */ /* 0x000fce00078e02ff */
.L_x_186:
[----:B------:R-:W-:Y:S05]  /*4a30*/  BSYNC B1 ;  /* 0x0000000000017941 */ /* 0x000fea0003800000 */
.L_x_185:
        /* <DEDUP_REMOVED lines=11> */
.L_x_188:
[----:B------:R-:W-:Y:S05]  /*4af0*/  BSYNC B1 ;  /* 0x0000000000017941 */ /* 0x000fea0003800000 */
.L_x_187:
[----:B-1----:R-:W-:Y:S01]  /*4b00*/  @!P4 IMAD R3, R102, R153, R12 ;  /* 0x000000996603c224 */ /* 0x002fe200078e020c */
[----:B------:R-:W-:Y:S04]  /*4b10*/  BSSY B1, `(.L_x_189) ;  /* 0x0000006000017945 */ /* 0x000fe80003800000 */
[----:B------:R1:W-:Y:S01]  /*4b20*/  @!P4 STG.E.U8 desc[UR36][R6.64+0x98], R3 ;  /* 0x000098030600c986 */ /* 0x0003e2000c101124 */
[----:B------:R-:W-:Y:S05]  /*4b30*/  @P3 BRA `(.L_x_190) ;  /* 0x00000000000c3947 */ /* 0x000fea0003800000 */
[----:B--2---:R-:W1:Y:S02]  /*4b40*/  LDG.E.U8 R155, desc[UR36][R10.64+0x99] ;  /* 0x000099240a9b7981 */ /* 0x004e64000c1e1100 */
[----:B-1----:R-:W-:-:S05]  /*4b50*/  PRMT R3, R155, 0x8880, RZ ;  /* 0x000088809b037816 */ /* 0x002fca00000000ff */
[----:B------:R-:W-:-:S07]  /*4b60*/  IMAD R12, R3, R154, RZ ;  /* 0x0000009a030c7224 */ /* 0x000fce00078e02ff */
.L_x_190:
[----:B------:R-:W-:Y:S05]  /*4b70*/  BSYNC B1 ;  /* 0x0000000000017941 */ /* 0x000fea0003800000 */
.L_x_189:
[----:B------:R-:W-:Y:S01]  /*4b80*/  @!P3 IMAD R103, R103, R153, R12 ;  /* 0x000000996767b224 */ /* 0x000fe200078e020c */
[----:B------:R-:W-:Y:S04]  /*4b90*/  BSSY B1, `(.L_x_191) ;  /* 0x0000006000017945 */ /* 0x000fe80003800000 */
[----:B------:R0:W-:Y:S01]  /*4ba0*/  @!P3 STG.E.U8 desc[UR36][R6.64+0x99], R103 ;  /* 0x000099670600b986 */ /* 0x0001e2000c101124 */
[----:B------:R-:W-:Y:S05]  /*4bb0*/  @P5 BRA `(.L_x_192) ;  /* 0x00000000000c5947 */ /* 0x000fea0003800000 */
[----:B--2---:R-:W1:Y:S02]  /*4bc0*/  LDG.E.U8 R155, desc[UR36][R8.64+0xa0] ;  /* 0x0000a024089b7981 */ /* 0x004e64000c1e1100 */
[----:B-1----:R-:W-:-:S05]  /*4bd0*/  PRMT R3, R155, 0x8880, RZ ;  /* 0x000088809b037816 */ /* 0x002fca00000000ff */
[----:B------:R-:W-:-:S07]  /*4be0*/  IMAD R12, R3, R154, RZ ;  /* 0x0000009a030c7224 */ /* 0x000fce00078e02ff */
.L_x_192:
[----:B------:R-:W-:Y:S05]  /*4bf0*/  BSYNC B1 ;  /* 0x0000000000017941 */ /* 0x000fea0003800000 */
.L_x_191:
[----:B-1----:R-:W-:Y:S01]  /*4c00*/  @!P5 IMAD R3, R104, R153, R12 ;  /* 0x000000996803d224 */ /* 0x002fe200078e020c */
[----:B------:R-:W-:Y:S04]  /*4c10*/  BSSY B1, `(.L_x_193) ;  /* 0x0000006000017945 */ /* 0x000fe80003800000 */
[----:B------:R1:W-:Y:S01]  /*4c20*/  @!P5 STG.E.U8 desc[UR36][R4.64+0xa0], R3 ;  /* 0x0000a0030400d986 */ /* 0x0003e2000c101124 */
[----:B------:R-:W-:Y:S05]  /*4c30*/  @P2 BRA `(.L_x_194) ;  /* 0x00000000000c2947 */ /* 0x000fea0003800000 */
[----:B--2---:R-:W1:Y:S02]  /*4c40*/  LDG.E.U8 R155, desc[UR36][R8.64+0xa1] ;  /* 0x0000a124089b7981 */ /* 0x004e64000c1e1100 */
[----:B-1----:R-:W-:-:S05]  /*4c50*/  PRMT R3, R155, 0x8880, RZ ;  /* 0x000088809b037816 */ /* 0x002fca00000000ff */
[----:B------:R-:W-:-:S07]  /*4c60*/  IMAD R12, R3, R154, RZ ;  /* 0x0000009a030c7224 */ /* 0x000fce00078e02ff */
.L_x_194:
[----:B------:R-:W-:Y:S05]  /*4c70*/  BSYNC B1 ;  /* 0x0000000000017941 */ /* 0x000fea0003800000 */
.L_x_193:
        /* <DEDUP_REMOVED lines=11> */
.L_x_196:
[----:B------:R-:W-:Y:S05]  /*4d30*/  BSYNC B1 ;  /* 0x0000000000017941 */ /* 0x000fea0003800000 */
.L_x_195:
[----:B-1----:R-:W-:Y:S01]  /*4d40*/  @!P4 IMAD R3, R106, R153, R12 ;  /* 0x000000996a03c224 */ /* 0x002fe200078e020c */
[----:B------:R-:W-:Y:S04]  /*4d50*/  BSSY B1, `(.L_x_197) ;  /* 0x0000006000017945 */ /* 0x000fe80003800000 */
[----:B------:R1:W-:Y:S01]  /*4d60*/  @!P4 STG.E.U8 desc[UR36][R6.64+0xa0], R3 ;  /* 0x0000a0030600c986 */ /* 0x0003e2000c101124 */
[----:B------:R-:W-:Y:S05]  /*4d70*/  @P3 BRA `(.L_x_198) ;  /* 0x00000000000c3947 */ /* 0x000fea0003800000 */
[----:B--2---:R-:W1:Y:S02]  /*4d80*/  LDG.E.U8 R155, desc[UR36][R10.64+0xa1] ;  /* 0x0000a1240a9b7981 */ /* 0x004e64000c1e1100 */
[----:B-1----:R-:W-:-:S05]  /*4d90*/  PRMT R3, R155, 0x8880, RZ ;  /* 0x000088809b037816 */ /* 0x002fca00000000ff */
[----:B------:R-:W-:-:S07]  /*4da0*/  IMAD R12, R3, R154, RZ ;  /* 0x0000009a030c7224 */ /* 0x000fce00078e02ff */
.L_x_198:
[----:B------:R-:W-:Y:S05]  /*4db0*/  BSYNC B1 ;  /* 0x0000000000017941 */ /* 0x000fea0003800000 */
.L_x_197:
[----:B------:R-:W-:Y:S01]  /*4dc0*/  @!P3 IMAD R107, R107, R153, R12 ;  /* 0x000000996b6bb224 */ /* 0x000fe200078e020c */
[----:B------:R-:W-:Y:S04]  /*4dd0*/  BSSY B1, `(.L_x_199) ;  /* 0x0000006000017945 */ /* 0x000fe80003800000 */
[----:B------:R0:W-:Y:S01]  /*4de0*/  @!P3 STG.E.U8 desc[UR36][R6.64+0xa1], R107 ;  /* 0x0000a16b0600b986 */ /* 0x0001e2000c101124 */
[----:B------:R-:W-:Y:S05]  /*4df0*/  @P5 BRA `(.L_x_200) ;  /* 0x00000000000c5947 */ /* 0x000fea0003800000 */
[----:B--2---:R-:W1:Y:S02]  /*4e00*/  LDG.E.U8 R155, desc[UR36][R8.64+0xa8] ;  /* 0x0000a824089b7981 */ /* 0x004e64000c1e1100 */
[----:B-1----:R-:W-:-:S05]  /*4e10*/  PRMT R3, R155, 0x8880, RZ ;  /* 0x000088809b037816 */ /* 0x002fca00000000ff */
[----:B------:R-:W-:-:S07]  /*4e20*/  IMAD R12, R3, R154, RZ ;  /* 0x0000009a030c7224 */ /* 0x000fce00078e02ff */
.L_x_200:
[----:B------:R-:W-:Y:S05]  /*4e30*/  BSYNC B1 ;  /* 0x0000000000017941 */ /* 0x000fea0003800000 */
.L_x_199:
[----:B-1----:R-:W-:Y:S01]  /*4e40*/  @!P5 IMAD R3, R108, R153, R12 ;  /* 0x000000996c03d224 */ /* 0x002fe200078e020c */
[----:B------:R-:W-:Y:S04]  /*4e50*/  BSSY B1, `(.L_x_201) ;  /* 0x0000006000017945 */ /* 0x000fe80003800000 */
[----:B------:R1:W-:Y:S01]  /*4e60*/  @!P5 STG.E.U8 desc[UR36][R4.64+0xa8], R3 ;  /* 0x0000a8030400d986 */ /* 0x0003e2000c101124 */
[----:B------:R-:W-:Y:S05]  /*4e70*/  @P2 BRA `(.L_x_202) ;  /* 0x00000000000c2947 */ /* 0x000fea0003800000 */
[----:B--2---:R-:W1:Y:S02]  /*4e80*/  LDG.E.U8 R155, desc[UR36][R8.64+0xa9] ;  /* 0x0000a924089b7981 */ /* 0x004e64000c1e1100 */
[----:B-1----:R-:W-:-:S05]  /*4e90*/  PRMT R3, R155, 0x8880, RZ ;  /* 0x000088809b037816 */ /* 0x002fca00000000ff */
[----:B------:R-:W-:-:S07]  /*4ea0*/  IMAD R12, R3, R154, RZ ;  /* 0x0000009a030c7224 */ /* 0x000fce00078e02ff */
.L_x_202:
[----:B------:R-:W-:Y:S05]  /*4eb0*/  BSYNC B1 ;  /* 0x0000000000017941 */ /* 0x000fea0003800000 */
.L_x_201:
        /* <DEDUP_REMOVED lines=11> */
.L_x_204:
[----:B------:R-:W-:Y:S05]  /*4f70*/  BSYNC B1 ;  /* 0x0000000000017941 */ /* 0x000fea0003800000 */
.L_x_203:
[----:B-1----:R-:W-:Y:S01]  /*4f80*/  @!P4 IMAD R3, R110, R153, R12 ;  /* 0x000000996e03c224 */ /* 0x002fe200078e020c */
[----:B------:R-:W-:Y:S04]  /*4f90*/  BSSY B1, `(.L_x_205) ;  /* 0x0000006000017945 */ /* 0x000fe80003800000 */
[----:B------:R1:W-:Y:S01]  /*4fa0*/  @!P4 STG.E.U8 desc[UR36][R6.64+0xa8], R3 ;  /* 0x0000a8030600c986 */ /* 0x0003e2000c101124 */
[----:B------:R-:W-:Y:S05]  /*4fb0*/  @P3 BRA `(.L_x_206) ;  /* 0x00000000000c3947 */ /* 0x000fea0003800000 */
[----:B--2---:R-:W1:Y:S02]  /*4fc0*/  LDG.E.U8 R155, desc[UR36][R10.64+0xa9] ;  /* 0x0000a9240a9b7981 */ /* 0x004e64000c1e1100 */
[----:B-1----:R-:W-:-:S05]  /*4fd0*/  PRMT R3, R155, 0x8880, RZ ;  /* 0x000088809b037816 */ /* 0x002fca00000000ff */
[----:B------:R-:W-:-:S07]  /*4fe0*/  IMAD R12, R3, R154, RZ ;  /* 0x0000009a030c7224 */ /* 0x000fce00078e02ff */
.L_x_206:
[----:B------:R-:W-:Y:S05]  /*4ff0*/  BSYNC B1 ;  /* 0x0000000000017941 */ /* 0x000fea0003800000 */
.L_x_205:
[----:B------:R-:W-:Y:S01]  /*5000*/  @!P3 IMAD R111, R111, R153, R12 ;  /* 0x000000996f6fb224 */ /* 0x000fe200078e020c */
[----:B------:R-:W-:Y:S04]  /*5010*/  BSSY B1, `(.L_x_207) ;  /* 0x0000006000017945 */ /* 0x000fe80003800000 */
[----:B------:R0:W-:Y:S01]  /*5020*/  @!P3 STG.E.U8 desc[UR36][R6.64+0xa9], R111 ;  /* 0x0000a96f0600b986 */ /* 0x0001e2000c101124 */
[----:B------:R-:W-:Y:S05]  /*5030*/  @P5 BRA `(.L_x_208) ;  /* 0x00000000000c5947 */ /* 0x000fea0003800000 */
[----:B--2---:R-:W1:Y:S02]  /*5040*/  LDG.E.U8 R155, desc[UR36][R8.64+0xb0] ;  /* 0x0000b024089b7981 */ /* 0x004e64000c1e1100 */
[----:B-1----:R-:W-:-:S05]  /*5050*/  PRMT R3, R155, 0x8880, RZ ;  /* 0x000088809b037816 */ /* 0x002fca00000000ff */
[----:B------:R-:W-:-:S07]  /*5060*/  IMAD R12, R3, R154, RZ ;  /* 0x0000009a030c7224 */ /* 0x000fce00078e02ff */
.L_x_208:
[----:B------:R-:W-:Y:S05]  /*5070*/  BSYNC B1 ;  /* 0x0000000000017941 */ /* 0x000fea0003800000 */
.L_x_207:
[----:B-1----:R-:W-:Y:S01]  /*5080*/  @!P5 IMAD R3, R112, R153, R12 ;  /* 0x000000997003d224 */ /* 0x002fe200078e020c */
[----:B------:R-:W-:Y:S04]  /*5090*/  BSSY B1, `(.L_x_209) ;  /* 0x0000006000017945 */ /* 0x000fe80003800000 */
[----:B------:R1:W-:Y:S01]  /*50a0*/  @!P5 STG.E.U8 desc[UR36][R4.64+0xb0], R3 ;  /* 0x0000b0030400d986 */ /* 0x0003e2000c101124 */
[----:B------:R-:W-:Y:S05]  /*50b0*/  @P2 BRA `(.L_x_210) ;  /* 0x00000000000c2947 */ /* 0x000fea0003800000 */
[----:B--2---:R-:W1:Y:S02]  /*50c0*/  LDG.E.U8 R155, desc[UR36][R8.64+0xb1] ;  /* 0x0000b124089b7981 */ /* 0x004e64000c1e1100 */
[----:B-1----:R-:W-:-:S05]  /*50d0*/  PRMT R3, R155, 0x8880, RZ ;  /* 0x000088809b037816 */ /* 0x002fca00000000ff */
[----:B------:R-:W-:-:S07]  /*50e0*/  IMAD R12, R3, R154, RZ ;  /* 0x0000009a030c7224 */ /* 0x000fce00078e02ff */
.L_x_210:
[----:B------:R-:W-:Y:S05]  /*50f0*/  BSYNC B1 ;  /* 0x0000000000017941 */ /* 0x000fea0003800000 */
.L_x_209:
        /* <DEDUP_REMOVED lines=11> */
.L_x_212:
[----:B------:R-:W-:Y:S05]  /*51b0*/  BSYNC B1 ;  /* 0x0000000000017941 */ /* 0x000fea0003800000 */
.L_x_211:
[----:B-1----:R-:W-:Y:S01]  /*51c0*/  @!P4 IMAD R3, R114, R153, R12 ;  /* 0x000000997203c224 */ /* 0x002fe200078e020c */
[----:B------:R-:W-:Y:S04]  /*51d0*/  BSSY B1, `(.L_x_213) ;  /* 0x0000006000017945 */ /* 0x000fe80003800000 */
[----:B------:R1:W-:Y:S01]  /*51e0*/  @!P4 STG.E.U8 desc[UR36][R6.64+0xb0], R3 ;  /* 0x0000b0030600c986 */ /* 0x0003e2000c101124 */
[----:B------:R-:W-:Y:S05]  /*51f0*/  @P3 BRA `(.L_x_214) ;  /* 0x00000000000c3947 */ /* 0x000fea0003800000 */
[----:B--2---:R-:W1:Y:S02]  /*5200*/  LDG.E.U8 R155, desc[UR36][R10.64+0xb1] ;  /* 0x0000b1240a9b7981 */ /* 0x004e64000c1e1100 */
[----:B-1----:R-:W-:-:S05]  /*5210*/  PRMT R3, R155, 0x8880, RZ ;  /* 0x000088809b037816 */ /* 0x002fca00000000ff */
[----:B------:R-:W-:-:S07]  /*5220*/  IMAD R12, R3, R154, RZ ;  /* 0x0000009a030c7224 */ /* 0x000fce00078e02ff */
.L_x_214:
[----:B------:R-:W-:Y:S05]  /*5230*/  BSYNC B1 ;  /* 0x0000000000017941 */ /* 0x000fea0003800000 */
.L_x_213:
[----:B------:R-:W-:Y:S01]  /*5240*/  @!P3 IMAD R115, R115, R153, R12 ;  /* 0x000000997373b224 */ /* 0x000fe200078e020c */
[----:B------:R-:W-:Y:S04]  /*5250*/  BSSY B1, `(.L_x_215) ;  /* 0x0000006000017945 */ /* 0x000fe80003800000 */
[----:B------:R0:W-:Y:S01]  /*5260*/  @!P3 STG.E.U8 desc[UR36][R6.64+0xb1], R115 ;  /* 0x0000b1730600b986 */ /* 0x0001e2000c101124 */
[----:B------:R-:W-:Y:S05]  /*5270*/  @P5 BRA `(.L_x_216) ;  /* 0x00000000000c5947 */ /* 0x000fea0003800000 */
[----:B--2---:R-:W1:Y:S02]  /*5280*/  LDG.E.U8 R155, desc[UR36][R8.64+0xb8] ;  /* 0x0000b824089b7981 */ /* 0x004e64000c1e1100 */
[----:B-1----:R-:W-:-:S05]  /*5290*/  PRMT R3, R155, 0x8880, RZ ;  /* 0x000088809b037816 */ /* 0x002fca00000000ff */
[----:B------:R-:W-:-:S07]  /*52a0*/  IMAD R12, R3, R154, RZ ;  /* 0x0000009a030c7224 */ /* 0x000fce00078e02ff */
.L_x_216:
[----:B------:R-:W-:Y:S05]  /*52b0*/  BSYNC B1 ;  /* 0x0000000000017941 */ /* 0x000fea0003800000 */
.L_x_215:
[----:B-1----:R-:W-:Y:S01]  /*52c0*/  @!P5 IMAD R3, R116, R153, R12 ;  /* 0x000000997403d224 */ /* 0x002fe200078e020c */
[----:B------:R-:W-:Y:S04]  /*52d0*/  BSSY B1, `(.L_x_217) ;  /* 0x0000006000017945 */ /* 0x000fe80003800000 */
[----:B------:R1:W-:Y:S01]  /*52e0*/  @!P5 STG.E.U8 desc[UR36][R4.64+0xb8], R3 ;  /* 0x0000b8030400d986 */ /* 0x0003e2000c101124 */
[----:B------:R-:W-:Y:S05]  /*52f0*/  @P2 BRA `(.L_x_218) ;  /* 0x00000000000c2947 */ /* 0x000fea0003800000 */
[----:B--2---:R-:W1:Y:S02]  /*5300*/  LDG.E.U8 R155, desc[UR36][R8.64+0xb9] ;  /* 0x0000b924089b7981 */ /* 0x004e64000c1e1100 */
[----:B-1----:R-:W-:-:S05]  /*5310*/  PRMT R3, R155, 0x8880, RZ ;  /* 0x000088809b037816 */ /* 0x002fca00000000ff */
[----:B------:R-:W-:-:S07]  /*5320*/  IMAD R12, R3, R154, RZ ;  /* 0x0000009a030c7224 */ /* 0x000fce00078e02ff */
.L_x_218:
[----:B------:R-:W-:Y:S05]  /*5330*/  BSYNC B1 ;  /* 0x0000000000017941 */ /* 0x000fea0003800000 */
.L_x_217:
        /* <DEDUP_REMOVED lines=11> */
.L_x_220:
[----:B------:R-:W-:Y:S05]  /*53f0*/  BSYNC B1 ;  /* 0x0000000000017941 */ /* 0x000fea0003800000 */
.L_x_219:
[----:B-1----:R-:W-:Y:S01]  /*5400*/  @!P4 IMAD R3, R118, R153, R12 ;  /* 0x000000997603c224 */ /* 0x002fe200078e020c */
[----:B------:R-:W-:Y:S04]  /*5410*/  BSSY B1, `(.L_x_221) ;  /* 0x0000006000017945 */ /* 0x000fe80003800000 */
[----:B------:R1:W-:Y:S01]  /*5420*/  @!P4 STG.E.U8 desc[UR36][R6.64+0xb8], R3 ;  /* 0x0000b8030600c986 */ /* 0x0003e2000c101124 */
[----:B------:R-:W-:Y:S05]  /*5430*/  @P3 BRA `(.L_x_222) ;  /* 0x00000000000c3947 */ /* 0x000fea0003800000 */
[----:B--2---:R-:W1:Y:S02]  /*5440*/  LDG.E.U8 R155, desc[UR36][R10.64+0xb9] ;  /* 0x0000b9240a9b7981 */ /* 0x004e64000c1e1100 */
[----:B-1----:R-:W-:-:S05]  /*5450*/  PRMT R3, R155, 0x8880, RZ ;  /* 0x000088809b037816 */ /* 0x002fca00000000ff */
[----:B------:R-:W-:-:S07]  /*5460*/  IMAD R12, R3, R154, RZ ;  /* 0x0000009a030c7224 */ /* 0x000fce00078e02ff */
.L_x_222:
[----:B------:R-:W-:Y:S05]  /*5470*/  BSYNC B1 ;  /* 0x0000000000017941 */ /* 0x000fea0003800000 */
.L_x_221:
[----:B------:R-:W-:Y:S01]  /*5480*/  @!P3 IMAD R119, R119, R153, R12 ;  /* 0x000000997777b224 */ /* 0x000fe200078e020c */
[----:B------:R-:W-:Y:S04]  /*5490*/  BSSY B1, `(.L_x_223) ;  /* 0x0000006000017945 */ /* 0x000fe80003800000 */
[----:B------:R0:W-:Y:S01]  /*54a0*/  @!P3 STG.E.U8 desc[UR36][R6.64+0xb9], R119 ;  /* 0x0000b9770600b986 */ /* 0x0001e2000c101124 */
[----:B------:R-:W-:Y:S05]  /*54b0*/  @P5 BRA `(.L_x_224) ;  /* 0x00000000000c5947 */ /* 0x000fea0003800000 */
[----:B--2---:R-:W1:Y:S02]  /*54c0*/  LDG.E.U8 R155, desc[UR36][R8.64+0xc0] ;  /* 0x0000c024089b7981 */ /* 0x004e64000c1e1100 */
[----:B-1----:R-:W-:-:S05]  /*54d0*/  PRMT R3, R155, 0x8880, RZ ;  /* 0x000088809b037816 */ /* 0x002fca00000000ff */
[----:B------:R-:W-:-:S07]  /*54e0*/  IMAD R12, R3, R154, RZ ;  /* 0x0000009a030c7224 */ /* 0x000fce00078e02ff */
.L_x_224:
[----:B------:R-:W-:Y:S05]  /*54f0*/  BSYNC B1 ;  /* 0x0000000000017941 */ /* 0x000fea0003800000 */
.L_x_223:
[----:B-1----:R-:W-:Y:S01]  /*5500*/  @!P5 IMAD R3, R120, R153, R12 ;  /* 0x000000997803d224 */ /* 0x002fe200078e020c */
[----:B------:R-:W-:Y:S04]  /*5510*/  BSSY B1, `(.L_x_225) ;  /* 0x0000006000017945 */ /* 0x000fe80003800000 */
[----:B------:R1:W-:Y:S01]  /*5520*/  @!P5 STG.E.U8 desc[UR36][R4.64+0xc0], R3 ;  /* 0x0000c0030400d986 */ /* 0x0003e2000c101124 */
[----:B------:R-:W-:Y:S05]  /*5530*/  @P2 BRA `(.L_x_226) ;  /* 0x00000000000c2947 */ /* 0x000fea0003800000 */
[----:B--2---:R-:W1:Y:S02]  /*5540*/  LDG.E.U8 R155, desc[UR36][R8.64+0xc1] ;  /* 0x0000c124089b7981 */ /* 0x004e64000c1e1100 */
[----:B-1----:R-:W-:-:S05]  /*5550*/  PRMT R3, R155, 0x8880, RZ ;  /* 0x000088809b037816 */ /* 0x002fca00000000ff */
[----:B------:R-:W-:-:S07]  /*5560*/  IMAD R12, R3, R154, RZ ;  /* 0x0000009a030c7224 */ /* 0x000fce00078e02ff */
.L_x_226:
[----:B------:R-:W-:Y:S05]  /*5570*/  BSYNC B1 ;  /* 0x0000000000017941 */ /* 0x000fea0003800000 */
.L_x_225:
        /* <DEDUP_REMOVED lines=11> */
.L_x_228:
[----:B------:R-:W-:Y:S05]  /*5630*/  BSYNC B1 ;  /* 0x0000000000017941 */ /* 0x000fea0003800000 */
.L_x_227:
[----:B-1----:R-:W-:Y:S01]  /*5640*/  @!P4 IMAD R3, R122, R153, R12 ;  /* 0x000000997a03c224 */ /* 0x002fe200078e020c */
[----:B------:R-:W-:Y:S04]  /*5650*/  BSSY B1, `(.L_x_229) ;  /* 0x0000006000017945 */ /* 0x000fe80003800000 */
[----:B------:R1:W-:Y:S01]  /*5660*/  @!P4 STG.E.U8 desc[UR36][R6.64+0xc0], R3 ;  /* 0x0000c0030600c986 */ /* 0x0003e2000c101124 */
[----:B------:R-:W-:Y:S05]  /*5670*/  @P3 BRA `(.L_x_230) ;  /* 0x00000000000c3947 */ /* 0x000fea0003800000 */
[----:B--2---:R-:W1:Y:S02]  /*5680*/  LDG.E.U8 R155, desc[UR36][R10.64+0xc1] ;  /* 0x0000c1240a9b7981 */ /* 0x004e64000c1e1100 */
[----:B-1----:R-:W-:-:S05]  /*5690*/  PRMT R3, R155, 0x8880, RZ ;  /* 0x000088809b037816 */ /* 0x002fca00000000ff */
[----:B------:R-:W-:-:S07]  /*56a0*/  IMAD R12, R3, R154, RZ ;  /* 0x0000009a030c7224 */ /* 0x000fce00078e02ff */
.L_x_230:
[----:B------:R-:W-:Y:S05]  /*56b0*/  BSYNC B1 ;  /* 0x0000000000017941 */ /* 0x000fea0003800000 */
.L_x_229:
[----:B------:R-:W-:Y:S01]  /*56c0*/  @!P3 IMAD R123, R123, R153, R12 ;  /* 0x000000997b7bb224 */ /* 0x000fe200078e020c */
[----:B------:R-:W-:Y:S04]  /*56d0*/  BSSY B1, `(.L_x_231) ;  /* 0x0000006000017945 */ /* 0x000fe80003800000 */
[----:B------:R0:W-:Y:S01]  /*56e0*/  @!P3 STG.E.U8 desc[UR36][R6.64+0xc1], R123 ;  /* 0x0000c17b0600b986 */ /* 0x0001e2000c101124 */
[----:B------:R-:W-:Y:S05]  /*56f0*/  @P5 BRA `(.L_x_232) ;  /* 0x00000000000c5947 */ /* 0x000fea0003800000 */
[----:B--2---:R-:W1:Y:S02]  /*5700*/  LDG.E.U8 R155, desc[UR36][R8.64+0xc8] ;  /* 0x0000c824089b7981 */ /* 0x004e64000c1e1100 */
[----:B-1----:R-:W-:-:S05]  /*5710*/  PRMT R3, R155, 0x8880, RZ ;  /* 0x000088809b037816 */ /* 0x002fca00000000ff */
[----:B------:R-:W-:-:S07]  /*5720*/  IMAD R12, R3, R154, RZ ;  /* 0x0000009a030c7224 */ /* 0x000fce00078e02ff */
.L_x_232:
[----:B------:R-:W-:Y:S05]  /*5730*/  BSYNC B1 ;  /* 0x0000000000017941 */ /* 0x000fea0003800000 */
.L_x_231:
[----:B-1----:R-:W-:Y:S01]  /*5740*/  @!P5 IMAD R3, R124, R153, R12 ;  /* 0x000000997c03d224 */ /* 0x002fe200078e020c */
[----:B------:R-:W-:Y:S04]  /*5750*/  BSSY B1, `(.L_x_233) ;  /* 0x0000006000017945 */ /* 0x000fe80003800000 */
[----:B------:R1:W-:Y:S01]  /*5760*/  @!P5 STG.E.U8 desc[UR36][R4.64+0xc8], R3 ;  /* 0x0000c8030400d986 */ /* 0x0003e2000c101124 */
[----:B------:R-:W-:Y:S05]  /*5770*/  @P2 BRA `(.L_x_234) ;  /* 0x00000000000c2947 */ /* 0x000fea0003800000 */
[----:B--2---:R-:W1:Y:S02]  /*5780*/  LDG.E.U8 R155, desc[UR36][R8.64+0xc9] ;  /* 0x0000c924089b7981 */ /* 0x004e64000c1e1100 */
[----:B-1----:R-:W-:-:S05]  /*5790*/  PRMT R3, R155, 0x8880, RZ ;  /* 0x000088809b037816 */ /* 0x002fca00000000ff */
[----:B------:R-:W-:-:S07]  /*57a0*/  IMAD R12, R3, R154, RZ ;  /* 0x0000009a030c7224 */ /* 0x000fce00078e02ff */
.L_x_234:
[----:B------:R-:W-:Y:S05]  /*57b0*/  BSYNC B1 ;  /* 0x0000000000017941 */ /* 0x000fea0003800000 */
.L_x_233:
        /* <DEDUP_REMOVED lines=11> */
.L_x_236:
[----:B------:R-:W-:Y:S05]  /*5870*/  BSYNC B1 ;  /* 0x0000000000017941 */ /* 0x000fea0003800000 */
.L_x_235:
[----:B-1----:R-:W-:Y:S01]  /*5880*/  @!P4 IMAD R3, R126, R153, R12 ;  /* 0x000000997e03c224 */ /* 0x002fe200078e020c */
[----:B------:R-:W-:Y:S04]  /*5890*/  BSSY B1, `(.L_x_237) ;  /* 0x0000006000017945 */ /* 0x000fe80003800000 */
[----:B------:R1:W-:Y:S01]  /*58a0*/  @!P4 STG.E.U8 desc[UR36][R6.64+0xc8], R3 ;  /* 0x0000c8030600c986 */ /* 0x0003e2000c101124 */
[----:B------:R-:W-:Y:S05]  /*58b0*/  @P3 BRA `(.L_x_238) ;  /* 0x00000000000c3947 */ /* 0x000fea0003800000 */
[----:B--2---:R-:W1:Y:S02]  /*58c0*/  LDG.E.U8 R155, desc[UR36][R10.64+0xc9] ;  /* 0x0000c9240a9b7981 */ /* 0x004e64000c1e1100 */
[----:B-1----:R-:W-:-:S05]  /*58d0*/  PRMT R3, R155, 0x8880, RZ ;  /* 0x000088809b037816 */ /* 0x002fca00000000ff */
[----:B------:R-:W-:-:S07]  /*58e0*/  IMAD R12, R3, R154, RZ ;  /* 0x0000009a030c7224 */ /* 0x000fce00078e02ff */
.L_x_238:
[----:B------:R-:W-:Y:S05]  /*58f0*/  BSYNC B1 ;  /* 0x0000000000017941 */ /* 0x000fea0003800000 */
.L_x_237:
[----:B------:R-:W-:Y:S01]  /*5900*/  @!P3 IMAD R127, R127, R153, R12 ;  /* 0x000000997f7fb224 */ /* 0x000fe200078e020c */
[----:B------:R-:W-:Y:S04]  /*5910*/  BSSY B1, `(.L_x_239) ;  /* 0x0000006000017945 */ /* 0x000fe80003800000 */
[----:B------:R0:W-:Y:S01]  /*5920*/  @!P3 STG.E.U8 desc[UR36][R6.64+0xc9], R127 ;  /* 0x0000c97f0600b986 */ /* 0x0001e2000c101124 */
[----:B------:R-:W-:Y:S05]  /*5930*/  @P5 BRA `(.L_x_240) ;  /* 0x00000000000c5947 */ /* 0x000fea0003800000 */
[----:B--2---:R-:W1:Y:S02]  /*5940*/  LDG.E.U8 R155, desc[UR36][R8.64+0xd0] ;  /* 0x0000d024089b7981 */ /* 0x004e64000c1e1100 */
[----:B-1----:R-:W-:-:S05]  /*5950*/  PRMT R3, R155, 0x8880, RZ ;  /* 0x000088809b037816 */ /* 0x002fca00000000ff */
[----:B------:R-:W-:-:S07]  /*5960*/  IMAD R12, R3, R154, RZ ;  /* 0x0000009a030c7224 */ /* 0x000fce00078e02ff */
.L_x_240:
[----:B------:R-:W-:Y:S05]  /*5970*/  BSYNC B1 ;  /* 0x0000000000017941 */ /* 0x000fea0003800000 */
.L_x_239:
[----:B-1----:R-:W-:Y:S01]  /*5980*/  @!P5 IMAD R3, R128, R153, R12 ;  /* 0x000000998003d224 */ /* 0x002fe200078e020c */
[----:B------:R-:W-:Y:S04]  /*5990*/  BSSY B1, `(.L_x_241) ;  /* 0x0000006000017945 */ /* 0x000fe80003800000 */
[----:B------:R1:W-:Y:S01]  /*59a0*/  @!P5 STG.E.U8 desc[UR36][R4.64+0xd0], R3 ;  /* 0x0000d0030400d986 */ /* 0x0003e2000c101124 */
[----:B------:R-:W-:Y:S05]  /*59b0*/  @P2 BRA `(.L_x_242) ;  /* 0x00000000000c2947 */ /* 0x000fea0003800000 */
[----:B--2---:R-:W1:Y:S02]  /*59c0*/  LDG.E.U8 R155, desc[UR36][R8.64+0xd1] ;  /* 0x0000d124089b7981 */ /* 0x004e64000c1e1100 */
[----:B-1----:R-:W-:-:S05]  /*59d0*/  PRMT R3, R155, 0x8880, RZ ;  /* 0x000088809b037816 */ /* 0x002fca00000000ff */
[----:B------:R-:W-:-:S07]  /*59e0*/  IMAD R12, R3, R154, RZ ;  /* 0x0000009a030c7224 */ /* 0x000fce00078e02ff */
.L_x_242:
[----:B------:R-:W-:Y:S05]  /*59f0*/  BSYNC B1 ;  /* 0x0000000000017941 */ /* 0x000fea0003800000 */
.L_x_241:
        /* <DEDUP_REMOVED lines=11> */
.L_x_244:
[----:B------:R-:W-:Y:S05]  /*5ab0*/  BSYNC B1 ;  /* 0x0000000000017941 */ /* 0x000fea0003800000 */
.L_x_243:
[----:B-1----:R-:W-:Y:S01]  /*5ac0*/  @!P4 IMAD R3, R130, R153, R12 ;  /* 0x000000998203c224 */ /* 0x002fe200078e020c */
[----:B------:R-:W-:Y:S04]  /*5ad0*/  BSSY B1, `(.L_x_245) ;  /* 0x0000006000017945 */ /* 0x000fe80003800000 */
[----:B------:R1:W-:Y:S01]  /*5ae0*/  @!P4 STG.E.U8 desc[UR36][R6.64+0xd0], R3 ;  /* 0x0000d0030600c986 */ /* 0x0003e2000c101124 */
[----:B------:R-:W-:Y:S05]  /*5af0*/  @P3 BRA `(.L_x_246) ;  /* 0x00000000000c3947 */ /* 0x000fea0003800000 */
[----:B--2---:R-:W1:Y:S02]  /*5b00*/  LDG.E.U8 R155, desc[UR36][R10.64+0xd1] ;  /* 0x0000d1240a9b7981 */ /* 0x004e64000c1e1100 */
[----:B-1----:R-:W-:-:S05]  /*5b10*/  PRMT R3, R155, 0x8880, RZ ;  /* 0x000088809b037816 */ /* 0x002fca00000000ff */
[----:B------:R-:W-:-:S07]  /*5b20*/  IMAD R12, R3, R154, RZ ;  /* 0x0000009a030c7224 */ /* 0x000fce00078e02ff */
.L_x_246:
[----:B------:R-:W-:Y:S05]  /*5b30*/  BSYNC B1 ;  /* 0x0000000000017941 */ /* 0x000fea0003800000 */
.L_x_245:
[----:B------:R-:W-:Y:S01]  /*5b40*/  @!P3 IMAD R131, R131, R153, R12 ;  /* 0x000000998383b224 */ /* 0x000fe200078e020c */
[----:B------:R-:W-:Y:S04]  /*5b50*/  BSSY B1, `(.L_x_247) ;  /* 0x0000006000017945 */ /* 0x000fe80003800000 */
[----:B------:R0:W-:Y:S01]  /*5b60*/  @!P3 STG.E.U8 desc[UR36][R6.64+0xd1], R131 ;  /* 0x0000d1830600b986 */ /* 0x0001e2000c101124 */
[----:B------:R-:W-:Y:S05]  /*5b70*/  @P5 BRA `(.L_x_248) ;  /* 0x00000000000c5947 */ /* 0x000fea0003800000 */
[----:B--2---:R-:W1:Y:S02]  /*5b80*/  LDG.E.U8 R155, desc[UR36][R8.64+0xd8] ;  /* 0x0000d824089b7981 */ /* 0x004e64000c1e1100 */
[----:B-1----:R-:W-:-:S05]  /*5b90*/  PRMT R3, R155, 0x8880, RZ ;  /* 0x000088809b037816 */ /* 0x002fca00000000ff */
[----:B------:R-:W-:-:S07]  /*5ba0*/  IMAD R12, R3, R154, RZ ;  /* 0x0000009a030c7224 */ /* 0x000fce00078e02ff */
.L_x_248:
[----:B------:R-:W-:Y:S05]  /*5bb0*/  BSYNC B1 ;  /* 0x0000000000017941 */ /* 0x000fea0003800000 */
.L_x_247:
[----:B-1----:R-:W-:Y:S01]  /*5bc0*/  @!P5 IMAD R3, R132, R153, R12 ;  /* 0x000000998403d224 */ /* 0x002fe200078e020c */
[----:B------:R-:W-:Y:S04]  /*5bd0*/  BSSY B1, `(.L_x_249) ;  /* 0x0000006000017945 */ /* 0x000fe80003800000 */
[----:B------:R1:W-:Y:S01]  /*5be0*/  @!P5 STG.E.U8 desc[UR36][R4.64+0xd8], R3 ;  /* 0x0000d8030400d986 */ /* 0x0003e2000c101124 */
[----:B------:R-:W-:Y:S05]  /*5bf0*/  @P2 BRA `(.L_x_250) ;  /* 0x00000000000c2947 */ /* 0x000fea0003800000 */
[----:B--2---:R-:W1:Y:S02]  /*5c00*/  LDG.E.U8 R155, desc[UR36][R8.64+0xd9] ;  /* 0x0000d924089b7981 */ /* 0x004e64000c1e1100 */
[----:B-1----:R-:W-:-:S05]  /*5c10*/  PRMT R3, R155, 0x8880, RZ ;  /* 0x000088809b037816 */ /* 0x002fca00000000ff */
[----:B------:R-:W-:-:S07]  /*5c20*/  IMAD R12, R3, R154, RZ ;  /* 0x0000009a030c7224 */ /* 0x000fce00078e02ff */
.L_x_250:
[----:B------:R-:W-:Y:S05]  /*5c30*/  BSYNC B1 ;  /* 0x0000000000017941 */ /* 0x000fea0003800000 */
.L_x_249:
        /* <DEDUP_REMOVED lines=11> */
.L_x_252:
[----:B------:R-:W-:Y:S05]  /*5cf0*/  BSYNC B1 ;  /* 0x0000000000017941 */ /* 0x000fea0003800000 */
.L_x_251:
[----:B-1----:R-:W-:Y:S01]  /*5d00*/  @!P4 IMAD R3, R134, R153, R12 ;  /* 0x000000998603c224 */ /* 0x002fe200078e020c */
[----:B------:R-:W-:Y:S04]  /*5d10*/  BSSY B1, `(.L_x_253) ;  /* 0x0000006000017945 */ /* 0x000fe80003800000 */
[----:B------:R1:W-:Y:S01]  /*5d20*/  @!P4 STG.E.U8 desc[UR36][R6.64+0xd8], R3 ;  /* 0x0000d8030600c986 */ /* 0x0003e2000c101124 */
[----:B------:R-:W-:Y:S05]  /*5d30*/  @P3 BRA `(.L_x_254) ;  /* 0x00000000000c3947 */ /* 0x000fea0003800000 */
[----:B--2---:R-:W1:Y:S02]  /*5d40*/  LDG.E.U8 R155, desc[UR36][R10.64+0xd9] ;  /* 0x0000d9240a9b7981 */ /* 0x004e64000c1e1100 */
[----:B-1----:R-:W-:-:S05]  /*5d50*/  PRMT R3, R155, 0x8880, RZ ;  /* 0x000088809b037816 */ /* 0x002fca00000000ff */
[----:B------:R-:W-:-:S07]  /*5d60*/  IMAD R12, R3, R154, RZ ;  /* 0x0000009a030c7224 */ /* 0x000fce00078e02ff */
.L_x_254:
[----:B------:R-:W-:Y:S05]  /*5d70*/  BSYNC B1 ;  /* 0x0000000000017941 */ /* 0x000fea0003800000 */
.L_x_253:
[----:B------:R-:W-:Y:S01]  /*5d80*/  @!P3 IMAD R135, R135, R153, R12 ;  /* 0x000000998787b224 */ /* 0x000fe200078e020c */
[----:B------:R-:W-:Y:S04]  /*5d90*/  BSSY B1, `(.L_x_255) ;  /* 0x0000006000017945 */ /* 0x000fe80003800000 */
[----:B------:R0:W-:Y:S01]  /*5da0*/  @!P3 STG.E.U8 desc[UR36][R6.64+0xd9], R135 ;  /* 0x0000d9870600b986 */ /* 0x0001e2000c101124 */
[----:B------:R-:W-:Y:S05]  /*5db0*/  @P5 BRA `(.L_x_256) ;  /* 0x00000000000c5947 */ /* 0x000fea0003800000 */
[----:B--2---:R-:W1:Y:S02]  /*5dc0*/  LDG.E.U8 R155, desc[UR36][R8.64+0xe0] ;  /* 0x0000e024089b7981 */ /* 0x004e64000c1e1100 */
[----:B-1----:R-:W-:-:S05]  /*5dd0*/  PRMT R3, R155, 0x8880, RZ ;  /* 0x000088809b037816 */ /* 0x002fca00000000ff */
[----:B------:R-:W-:-:S07]  /*5de0*/  IMAD R12, R3, R154, RZ ;  /* 0x0000009a030c7224 */ /* 0x000fce00078e02ff */
.L_x_256:
[----:B------:R-:W-:Y:S05]  /*5df0*/  BSYNC B1 ;  /* 0x0000000000017941 */ /* 0x000fea0003800000 */
.L_x_255:
[----:B-1----:R-:W-:Y:S01]  /*5e00*/  @!P5 IMAD R3, R136, R153, R12 ;  /* 0x000000998803d224 */ /* 0x002fe200078e020c */
[----:B------:R-:W-:Y:S04]  /*5e10*/  BSSY B1, `(.L_x_257) ;  /* 0x0000006000017945 */ /* 0x000fe80003800000 */
[----:B------:R1:W-:Y:S01]  /*5e20*/  @!P5 STG.E.U8 desc[UR36][R4.64+0xe0], R3 ;  /* 0x0000e0030400d986 */ /* 0x0003e2000c101124 */
[----:B------:R-:W-:Y:S05]  /*5e30*/  @P2 BRA `(.L_x_258) ;  /* 0x00000000000c2947 */ /* 0x000fea0003800000 */
[----:B--2---:R-:W1:Y:S02]  /*5e40*/  LDG.E.U8 R155, desc[UR36][R8.64+0xe1] ;  /* 0x0000e124089b7981 */ /* 0x004e64000c1e1100 */
[----:B-1----:R-:W-:-:S05]  /*5e50*/  PRMT R3, R155, 0x8880, RZ ;  /* 0x000088809b037816 */ /* 0x002fca00000000ff */
[----:B------:R-:W-:-:S07]  /*5e60*/  IMAD R12, R3, R154, RZ ;  /* 0x0000009a030c7224 */ /* 0x000fce00078e02ff */
.L_x_258:
[----:B------:R-:W-:Y:S05]  /*5e70*/  BSYNC B1 ;  /* 0x0000000000017941 */ /* 0x000fea0003800000 */
.L_x_257:
        /* <DEDUP_REMOVED lines=11> */
.L_x_260:
[----:B------:R-:W-:Y:S05]  /*5f30*/  BSYNC B1 ;  /* 0x0000000000017941 */ /* 0x000fea0003800000 */
.L_x_259:
[----:B-1----:R-:W-:Y:S01]  /*5f40*/  @!P4 IMAD R3, R138, R153, R12 ;  /* 0x000000998a03c224 */ /* 0x002fe200078e020c */
[----:B------:R-:W-:Y:S04]  /*5f50*/  BSSY B1, `(.L_x_261) ;  /* 0x0000006000017945 */ /* 0x000fe80003800000 */
[----:B------:R1:W-:Y:S01]  /*5f60*/  @!P4 STG.E.U8 desc[UR36][R6.64+0xe0], R3 ;  /* 0x0000e0030600c986 */ /* 0x0003e2000c101124 */
[----:B------:R-:W-:Y:S05]  /*5f70*/  @P3 BRA `(.L_x_262) ;  /* 0x00000000000c3947 */ /* 0x000fea0003800000 */
[----:B--2---:R-:W1:Y:S02]  /*5f80*/  LDG.E.U8 R155, desc[UR36][R10.64+0xe1] ;  /* 0x0000e1240a9b7981 */ /* 0x004e64000c1e1100 */
[----:B-1----:R-:W-:-:S05]  /*5f90*/  PRMT R3, R155, 0x8880, RZ ;  /* 0x000088809b037816 */ /* 0x002fca00000000ff */
[----:B------:R-:W-:-:S07]  /*5fa0*/  IMAD R12, R3, R154, RZ ;  /* 0x0000009a030c7224 */ /* 0x000fce00078e02ff */
.L_x_262:
[----:B------:R-:W-:Y:S05]  /*5fb0*/  BSYNC B1 ;  /* 0x0000000000017941 */ /* 0x000fea0003800000 */
.L_x_261:
[----:B------:R-:W-:Y:S01]  /*5fc0*/  @!P3 IMAD R139, R139, R153, R12 ;  /* 0x000000998b8bb224 */ /* 0x000fe200078e020c */
[----:B------:R-:W-:Y:S04]  /*5fd0*/  BSSY B1, `(.L_x_263) ;  /* 0x0000006000017945 */ /* 0x000fe80003800000 */
[----:B------:R0:W-:Y:S01]  /*5fe0*/  @!P3 STG.E.U8 desc[UR36][R6.64+0xe1], R139 ;  /* 0x0000e18b0600b986 */ /* 0x0001e2000c101124 */
[----:B------:R-:W-:Y:S05]  /*5ff0*/  @P5 BRA `(.L_x_264) ;  /* 0x00000000000c5947 */ /* 0x000fea0003800000 */
[----:B--2---:R-:W1:Y:S02]  /*6000*/  LDG.E.U8 R155, desc[UR36][R8.64+0xe8] ;  /* 0x0000e824089b7981 */ /* 0x004e64000c1e1100 */
[----:B-1----:R-:W-:-:S05]  /*6010*/  PRMT R3, R155, 0x8880, RZ ;  /* 0x000088809b037816 */ /* 0x002fca00000000ff */
[----:B------:R-:W-:-:S07]  /*6020*/  IMAD R12, R3, R154, RZ ;  /* 0x0000009a030c7224 */ /* 0x000fce00078e02ff */
.L_x_264:
[----:B------:R-:W-:Y:S05]  /*6030*/  BSYNC B1 ;  /* 0x0000000000017941 */ /* 0x000fea0003800000 */
.L_x_263:
[----:B-1----:R-:W-:Y:S01]  /*6040*/  @!P5 IMAD R3, R140, R153, R12 ;  /* 0x000000998c03d224 */ /* 0x002fe200078e020c */
[----:B------:R-:W-:Y:S04]  /*6050*/  BSSY B1, `(.L_x_265) ;  /* 0x0000006000017945 */ /* 0x000fe80003800000 */
[----:B------:R1:W-:Y:S01]  /*6060*/  @!P5 STG.E.U8 desc[UR36][R4.64+0xe8], R3 ;  /* 0x0000e8030400d986 */ /* 0x0003e2000c101124 */
[----:B------:R-:W-:Y:S05]  /*6070*/  @P2 BRA `(.L_x_266) ;  /* 0x00000000000c2947 */ /* 0x000fea0003800000 */
[----:B--2---:R-:W1:Y:S02]  /*6080*/  LDG.E.U8 R155, desc[UR36][R8.64+0xe9] ;  /* 0x0000e924089b7981 */ /* 0x004e64000c1e1100 */
[----:B-1----:R-:W-:-:S05]  /*6090*/  PRMT R3, R155, 0x8880, RZ ;  /* 0x000088809b037816 */ /* 0x002fca00000000ff */
[----:B------:R-:W-:-:S07]  /*60a0*/  IMAD R12, R3, R154, RZ ;  /* 0x0000009a030c7224 */ /* 0x000fce00078e02ff */
.L_x_266:
[----:B------:R-:W-:Y:S05]  /*60b0*/  BSYNC B1 ;  /* 0x0000000000017941 */ /* 0x000fea0003800000 */
.L_x_265:
        /* <DEDUP_REMOVED lines=11> */
.L_x_268:
[----:B------:R-:W-:Y:S05]  /*6170*/  BSYNC B1 ;  /* 0x0000000000017941 */ /* 0x000fea0003800000 */
.L_x_267:
[----:B-1----:R-:W-:Y:S01]  /*6180*/  @!P4 IMAD R3, R142, R153, R12 ;  /* 0x000000998e03c224 */ /* 0x002fe200078e020c */
[----:B------:R-:W-:Y:S04]  /*6190*/  BSSY B1, `(.L_x_269) ;  /* 0x0000006000017945 */ /* 0x000fe80003800000 */
[----:B------:R1:W-:Y:S01]  /*61a0*/  @!P4 STG.E.U8 desc[UR36][R6.64+0xe8], R3 ;  /* 0x0000e8030600c986 */ /* 0x0003e2000c101124 */
[----:B------:R-:W-:Y:S05]  /*61b0*/  @P3 BRA `(.L_x_270) ;  /* 0x00000000000c3947 */ /* 0x000fea0003800000 */
[----:B--2---:R-:W1:Y:S02]  /*61c0*/  LDG.E.U8 R155, desc[UR36][R10.64+0xe9] ;  /* 0x0000e9240a9b7981 */ /* 0x004e64000c1e1100 */
[----:B-1----:R-:W-:-:S05]  /*61d0*/  PRMT R3, R155, 0x8880, RZ ;  /* 0x000088809b037816 */ /* 0x002fca00000000ff */
[----:B------:R-:W-:-:S07]  /*61e0*/  IMAD R12, R3, R154, RZ ;  /* 0x0000009a030c7224 */ /* 0x000fce00078e02ff */
.L_x_270:
[----:B------:R-:W-:Y:S05]  /*61f0*/  BSYNC B1 ;  /* 0x0000000000017941 */ /* 0x000fea0003800000 */
.L_x_269:
[----:B------:R-:W-:Y:S01]  /*6200*/  @!P3 IMAD R143, R143, R153, R12 ;  /* 0x000000998f8fb224 */ /* 0x000fe200078e020c */
[----:B------:R-:W-:Y:S04]  /*6210*/  BSSY B1, `(.L_x_271) ;  /* 0x0000006000017945 */ /* 0x000fe80003800000 */
[----:B------:R0:W-:Y:S01]  /*6220*/  @!P3 STG.E.U8 desc[UR36][R6.64+0xe9], R143 ;  /* 0x0000e98f0600b986 */ /* 0x0001e2000c101124 */
[----:B------:R-:W-:Y:S05]  /*6230*/  @P5 BRA `(.L_x_272) ;  /* 0x00000000000c5947 */ /* 0x000fea0003800000 */
[----:B--2---:R-:W1:Y:S02]  /*6240*/  LDG.E.U8 R155, desc[UR36][R8.64+0xf0] ;  /* 0x0000f024089b7981 */ /* 0x004e64000c1e1100 */
[----:B-1----:R-:W-:-:S05]  /*6250*/  PRMT R3, R155, 0x8880, RZ ;  /* 0x000088809b037816 */ /* 0x002fca00000000ff */
[----:B------:R-:W-:-:S07]  /*6260*/  IMAD R12, R3, R154, RZ ;  /* 0x0000009a030c7224 */ /* 0x000fce00078e02ff */
.L_x_272:
[----:B------:R-:W-:Y:S05]  /*6270*/  BSYNC B1 ;  /* 0x0000000000017941 */ /* 0x000fea0003800000 */
.L_x_271:
[----:B-1----:R-:W-:Y:S01]  /*6280*/  @!P5 IMAD R3, R144, R153, R12 ;  /* 0x000000999003d224 */ /* 0x002fe200078e020c */
[----:B------:R-:W-:Y:S04]  /*6290*/  BSSY B1, `(.L_x_273) ;  /* 0x0000006000017945 */ /* 0x000fe80003800000 */
[----:B------:R1:W-:Y:S01]  /*62a0*/  @!P5 STG.E.U8 desc[UR36][R4.64+0xf0], R3 ;  /* 0x0000f0030400d986 */ /* 0x0003e2000c101124 */
[----:B------:R-:W-:Y:S05]  /*62b0*/  @P2 BRA `(.L_x_274) ;  /* 0x00000000000c2947 */ /* 0x000fea0003800000 */
[----:B--2---:R-:W1:Y:S02]  /*62c0*/  LDG.E.U8 R155, desc[UR36][R8.64+0xf1] ;  /* 0x0000f124089b7981 */ /* 0x004e64000c1e1100 */
[----:B-1----:R-:W-:-:S05]  /*62d0*/  PRMT R3, R155, 0x8880, RZ ;  /* 0x000088809b037816 */ /* 0x002fca00000000ff */
[----:B------:R-:W-:-:S07]  /*62e0*/  IMAD R12, R3, R154, RZ ;  /* 0x0000009a030c7224 */ /* 0x000fce00078e02ff */
.L_x_274:
[----:B------:R-:W-:Y:S05]  /*62f0*/  BSYNC B1 ;  /* 0x0000000000017941 */ /* 0x000fea0003800000 */
.L_x_273:
[C---:B------:R-:W-:Y:S01]  /*6300*/  ISETP.LT.OR P4, PT, R0.reuse, 0xf1, !P0 ;  /* 0x000000f10000780c */ /* 0x040fe20004781670 */
[----:B------:R-:W-:Y:S01]  /*6310*/  @!P2 IMAD R145, R145, R153, R12 ;  /* 0x000000999191a224 */ /* 0x000fe200078e020c */
[----:B------:R-:W-:Y:S01]  /*6320*/  BSSY B1, `(.L_x_275) ;  /* 0x000000a000017945 */ /* 0x000fe20003800000 */
[C---:B------:R-:W-:Y:S02]  /*6330*/  ISETP.LT.OR P3, PT, R0.reuse, 0xf2, !P0 ;  /* 0x000000f20000780c */ /* 0x040fe40004761670 */
        /* <DEDUP_REMOVED lines=8> */
.L_x_276:
[----:B------:R-:W-:Y:S05]  /*63c0*/  BSYNC B1 ;  /* 0x0000000000017941 */ /* 0x000fea0003800000 */
.L_x_275:
[----:B-1----:R-:W-:Y:S01]  /*63d0*/  @!P4 IMAD R3, R146, R153, R12 ;  /* 0x000000999203c224 */ /* 0x002fe200078e020c */
[----:B------:R-:W-:Y:S04]  /*63e0*/  BSSY B1, `(.L_x_277) ;  /* 0x0000006000017945 */ /* 0x000fe80003800000 */
[----:B------:R1:W-:Y:S01]  /*63f0*/  @!P4 STG.E.U8 desc[UR36][R6.64+0xf0], R3 ;  /* 0x0000f0030600c986 */ /* 0x0003e2000c101124 */
[----:B------:R-:W-:Y:S05]  /*6400*/  @P3 BRA `(.L_x_278) ;  /* 0x00000000000c3947 */ /* 0x000fea0003800000 */
[----:B--2---:R-:W1:Y:S02]  /*6410*/  LDG.E.U8 R155, desc[UR36][R10.64+0xf1] ;  /* 0x0000f1240a9b7981 */ /* 0x004e64000c1e1100 */
[----:B-1----:R-:W-:-:S05]  /*6420*/  PRMT R3, R155, 0x8880, RZ ;  /* 0x000088809b037816 */ /* 0x002fca00000000ff */
[----:B------:R-:W-:-:S07]  /*6430*/  IMAD R12, R3, R154, RZ ;  /* 0x0000009a030c7224 */ /* 0x000fce00078e02ff */
.L_x_278:
[----:B------:R-:W-:Y:S05]  /*6440*/  BSYNC B1 ;  /* 0x0000000000017941 */ /* 0x000fea0003800000 */
.L_x_277:
[----:B------:R-:W-:Y:S01]  /*6450*/  @!P3 IMAD R147, R147, R153, R12 ;  /* 0x000000999393b224 */ /* 0x000fe200078e020c */
[----:B------:R-:W-:Y:S04]  /*6460*/  BSSY B1, `(.L_x_279) ;  /* 0x0000006000017945 */ /* 0x000fe80003800000 */
[----:B------:R0:W-:Y:S01]  /*6470*/  @!P3 STG.E.U8 desc[UR36][R6.64+0xf1], R147 ;  /* 0x0000f1930600b986 */ /* 0x0001e2000c101124 */
[----:B------:R-:W-:Y:S05]  /*6480*/  @P2 BRA `(.L_x_280) ;  /* 0x00000000000c2947 */ /* 0x000fea0003800000 */
[----:B--2---:R-:W1:Y:S02]  /*6490*/  LDG.E.U8 R155, desc[UR36][R8.64+0xf8] ;  /* 0x0000f824089b7981 */ /* 0x004e64000c1e1100 */
[----:B-1----:R-:W-:-:S05]  /*64a0*/  PRMT R3, R155, 0x8880, RZ ;  /* 0x000088809b037816 */ /* 0x002fca00000000ff */
[----:B------:R-:W-:-:S07]  /*64b0*/  IMAD R12, R3, R154, RZ ;  /* 0x0000009a030c7224 */ /* 0x000fce00078e02ff */
.L_x_280:
[----:B------:R-:W-:Y:S05]  /*64c0*/  BSYNC B1 ;  /* 0x0000000000017941 */ /* 0x000fea0003800000 */
.L_x_279:
[----:B-1----:R-:W-:Y:S01]  /*64d0*/  @!P2 IMAD R3, R148, R153, R12 ;  /* 0x000000999403a224 */ /* 0x002fe200078e020c */
[----:B------:R-:W-:Y:S04]  /*64e0*/  BSSY B1, `(.L_x_281) ;  /* 0x0000006000017945 */ /* 0x000fe80003800000 */
[----:B------:R1:W-:Y:S01]  /*64f0*/  @!P2 STG.E.U8 desc[UR36][R4.64+0xf8], R3 ;  /* 0x0000f8030400a986 */ /* 0x0003e2000c101124 */
[----:B------:R-:W-:Y:S05]  /*6500*/  @P1 BRA `(.L_x_282) ;  /* 0x00000000000c1947 */ /* 0x000fea0003800000 */
[----:B--2---:R-:W1:Y:S02]  /*6510*/  LDG.E.U8 R155, desc[UR36][R8.64+0xf9] ;  /* 0x0000f924089b7981 */ /* 0x004e64000c1e1100 */
[----:B-1----:R-:W-:-:S05]  /*6520*/  PRMT R3, R155, 0x8880, RZ ;  /* 0x000088809b037816 */ /* 0x002fca00000000ff */
[----:B------:R-:W-:-:S07]  /*6530*/  IMAD R12, R3, R154, RZ ;  /* 0x0000009a030c7224 */ /* 0x000fce00078e02ff */
.L_x_282:
[----:B------:R-:W-:Y:S05]  /*6540*/  BSYNC B1 ;  /* 0x0000000000017941 */ /* 0x000fea0003800000 */
.L_x_281:
[----:B------:R-:W-:Y:S01]  /*6550*/  @!P1 IMAD R149, R149, R153, R12 ;  /* 0x0000009995959224 */ /* 0x000fe200078e020c */
[----:B------:R-:W-:Y:S04]  /*6560*/  BSSY B1, `(.L_x_283) ;  /* 0x0000006000017945 */ /* 0x000fe80003800000 */
[----:B------:R0:W-:Y:S01]  /*6570*/  @!P1 STG.E.U8 desc[UR36][R4.64+0xf9], R149 ;  /* 0x0000f99504009986 */ /* 0x0001e2000c101124 */
[----:B------:R-:W-:Y:S05]  /*6580*/  @P5 BRA `(.L_x_284) ;  /* 0x00000000000c5947 */ /* 0x000fea0003800000 */
[----:B--2---:R-:W1:Y:S02]  /*6590*/  LDG.E.U8 R155, desc[UR36][R10.64+0xf8] ;  /* 0x0000f8240a9b7981 */ /* 0x004e64000c1e1100 */
[----:B-1----:R-:W-:-:S05]  /*65a0*/  PRMT R3, R155, 0x8880, RZ ;  /* 0x000088809b037816 */ /* 0x002fca00000000ff */
[----:B------:R-:W-:-:S07]  /*65b0*/  IMAD R12, R3, R154, RZ ;  /* 0x0000009a030c7224 */ /* 0x000fce00078e02ff */
.L_x_284:
[----:B------:R-:W-:Y:S05]  /*65c0*/  BSYNC B1 ;  /* 0x0000000000017941 */ /* 0x000fea0003800000 */
.L_x_283:
[----:B-1----:R-:W-:Y:S01]  /*65d0*/  @!P5 IMAD R3, R150, R153, R12 ;  /* 0x000000999603d224 */ /* 0x002fe200078e020c */
[----:B------:R-:W-:Y:S01]  /*65e0*/  ISETP.LT.OR P0, PT, R0, 0xfa, !P0 ;  /* 0x000000fa0000780c */ /* 0x000fe20004701670 */
[----:B------:R-:W-:Y:S03]  /*65f0*/  BSSY B1, `(.L_x_285) ;  /* 0x0000006000017945 */ /* 0x000fe60003800000 */
[----:B------:R1:W-:Y:S09]  /*6600*/  @!P5 STG.E.U8 desc[UR36][R6.64+0xf8], R3 ;  /* 0x0000f8030600d986 */ /* 0x0003f2000c101124 */
[----:B------:R-:W-:Y:S05]  /*6610*/  @P0 BRA `(.L_x_286) ;  /* 0x00000000000c0947 */ /* 0x000fea0003800000 */
[----:B--2---:R-:W1:Y:S02]  /*6620*/  LDG.E.U8 R155, desc[UR36][R10.64+0xf9] ;  /* 0x0000f9240a9b7981 */ /* 0x004e64000c1e1100 */
[----:B-1----:R-:W-:-:S05]  /*6630*/  PRMT R3, R155, 0x8880, RZ ;  /* 0x000088809b037816 */ /* 0x002fca00000000ff */
[----:B------:R-:W-:-:S07]  /*6640*/  IMAD R12, R3, R154, RZ ;  /* 0x0000009a030c7224 */ /* 0x000fce00078e02ff */
.L_x_286:
[----:B------:R-:W-:Y:S05]  /*6650*/  BSYNC B1 ;  /* 0x0000000000017941 */ /* 0x000fea0003800000 */
.L_x_285:
[----:B------:R-:W-:Y:S01]  /*6660*/  IMAD R151, R151, R153, R12 ;  /* 0x0000009997977224 */ /* 0x000fe200078e020c */
[----:B------:R-:W-:Y:S06]  /*6670*/  @P0 BRA `(.L_x_287) ;  /* 0x0000001800100947 */ /* 0x000fec0003800000 */
[----:B------:R0:W-:Y:S01]  /*6680*/  STG.E.U8 desc[UR36][R6.64+0xf9], R151 ;  /* 0x0000f99706007986 */ /* 0x0001e2000c101124 */
[----:B------:R-:W-:Y:S05]  /*6690*/  BRA `(.L_x_287) ;  /* 0x0000001800087947 */ /* 0x000fea0003800000 */
.L_x_30:
[C---:B------:R-:W-:Y:S02]  /*66a0*/  ISETP.GE.AND P1, PT, R160.reuse, 0x1, PT ;  /* 0x00000001a000780c */ /* 0x040fe40003f26270 */
[----:B------:R-:W-:Y:S02]  /*66b0*/  ISETP.GE.AND P0, PT, R160, 0x9, PT ;  /* 0x00000009a000780c */ /* 0x000fe40003f06270 */
[C---:B------:R-:W-:Y:S02]  /*66c0*/  ISETP.LT.OR P4, PT, R0.reuse, 0x1, !P1 ;  /* 0x000000010000780c */ /* 0x040fe40004f81670 */
[C---:B------:R-:W-:Y:S02]  /*66d0*/  ISETP.LT.OR P3, PT, R0.reuse, 0x2, !P1 ;  /* 0x000000020000780c */ /* 0x040fe40004f61670 */
[C---:B------:R-:W-:Y:S02]  /*66e0*/  ISETP.LT.OR P2, PT, R0.reuse, 0x1, !P0 ;  /* 0x000000010000780c */ /* 0x040fe40004741670 */
[----:B------:R-:W-:-:S07]  /*66f0*/  ISETP.LT.OR P5, PT, R0, 0x2, !P0 ;  /* 0x000000020000780c */ /* 0x000fce00047a1670 */
[-C--:B------:R-:W-:Y:S02]  /*6700*/  @!P4 IMAD R3, R24, R153.reuse, RZ ;  /* 0x000000991803c224 */ /* 0x080fe400078e02ff */
[-C--:B------:R-:W-:Y:S02]  /*6710*/  @!P3 IMAD R25, R25, R153.reuse, RZ ;  /* 0x000000991919b224 */ /* 0x080fe400078e02ff */
[-C--:B------:R-:W-:Y:S01]  /*6720*/  @!P2 IMAD R9, R26, R153.reuse, RZ ;  /* 0x000000991a09a224 */ /* 0x080fe200078e02ff */
[----:B------:R0:W-:Y:S01]  /*6730*/  @!P4 STG.E.U8 desc[UR36][R4.64], R3 ;  /* 0x000000030400c986 */ /* 0x0001e2000c101124 */
[C---:B------:R-:W-:Y:S01]  /*6740*/  ISETP.LT.OR P4, PT, R0.reuse, 0x9, !P1 ;  /* 0x000000090000780c */ /* 0x040fe20004f81670 */
[----:B------:R-:W-:Y:S02]  /*6750*/  @!P5 IMAD R27, R27, R153, RZ ;  /* 0x000000991b1bd224 */ /* 0x000fe400078e02ff */
[----:B------:R-:W-:Y:S01]  /*6760*/  @!P3 STG.E.U8 desc[UR36][R4.64+0x1], R25 ;  /* 0x000001190400b986 */ /* 0x000fe2000c101124 */
[----:B------:R-:W-:-:S03]  /*6770*/  ISETP.LT.OR P3, PT, R0, 0xa, !P1 ;  /* 0x0000000a0000780c */ /* 0x000fc60004f61670 */
[----:B------:R1:W-:Y:S01]  /*6780*/  @!P2 STG.E.U8 desc[UR36][R6.64], R9 ;  /* 0x000000090600a986 */ /* 0x0003e2000c101124 */
[----:B------:R-:W-:-:S03]  /*6790*/  ISETP.LT.OR P2, PT, R0, 0x9, !P0 ;  /* 0x000000090000780c */ /* 0x000fc60004741670 */
[----:B------:R-:W-:Y:S01]  /*67a0*/  @!P5 STG.E.U8 desc[UR36][R6.64+0x1], R27 ;  /* 0x0000011b0600d986 */ /* 0x000fe2000c101124 */
[----:B------:R-:W-:Y:S01]  /*67b0*/  ISETP.LT.OR P5, PT, R0, 0xa, !P0 ;  /* 0x0000000a0000780c */ /* 0x000fe200047a1670 */
[----:B------:R-:W-:-:S04]  /*67c0*/  @!P4 IMAD R11, R28, R153, RZ ;  /* 0x000000991c0bc224 */ /* 0x000fc800078e02ff */
[-C--:B------:R-:W-:Y:S01]  /*67d0*/  @!P3 IMAD R29, R29, R153.reuse, RZ ;  /* 0x000000991d1db224 */ /* 0x080fe200078e02ff */
[----:B------:R-:W-:Y:S01]  /*67e0*/  @!P4 STG.E.U8 desc[UR36][R4.64+0x8], R11 ;  /* 0x0000080b0400c986 */ /* 0x000fe2000c101124 */
[----:B------:R-:W-:Y:S02]  /*67f0*/  ISETP.LT.OR P4, PT, R0, 0x11, !P1 ;  /* 0x000000110000780c */ /* 0x000fe40004f81670 */
[-C--:B0-----:R-:W-:Y:S01]  /*6800*/  @!P2 IMAD R3, R30, R153.reuse, RZ ;  /* 0x000000991e03a224 */ /* 0x081fe200078e02ff */
[----:B------:R-:W-:Y:S01]  /*6810*/  @!P3 STG.E.U8 desc[UR36][R4.64+0x9], R29 ;  /* 0x0000091d0400b986 */ /* 0x000fe2000c101124 */
[C---:B------:R-:W-:Y:S02]  /*6820*/  ISETP.LT.OR P3, PT, R0.reuse, 0x12, !P1 ;  /* 0x000000120000780c */ /* 0x040fe40004f61670 */
[----:B------:R-:W-:Y:S01]  /*6830*/  @!P5 IMAD R31, R31, R153, RZ ;  /* 0x000000991f1fd224 */ /* 0x000fe200078e02ff */
[----:B------:R0:W-:Y:S01]  /*6840*/  @!P2 STG.E.U8 desc[UR36][R6.64+0x8], R3 ;  /* 0x000008030600a986 */ /* 0x0001e2000c101124 */
[----:B------:R-:W-:-:S03]  /*6850*/  ISETP.LT.OR P2, PT, R0, 0x11, !P0 ;  /* 0x000000110000780c */ /* 0x000fc60004741670 */
[----:B------:R-:W-:Y:S01]  /*6860*/  @!P5 STG.E.U8 desc[UR36][R6.64+0x9], R31 ;  /* 0x0000091f0600d986 */ /* 0x000fe2000c101124 */
[----:B------:R-:W-:Y:S01]  /*6870*/  ISETP.LT.OR P5, PT, R0, 0x12, !P0 ;  /* 0x000000120000780c */ /* 0x000fe200047a1670 */
[----:B-1----:R-:W-:-:S04]  /*6880*/  @!P4 IMAD R9, R32, R153, RZ ;  /* 0x000000992009c224 */ /* 0x002fc800078e02ff */
        /* <DEDUP_REMOVED lines=301> */
[----:B------:R1:W-:Y:S01]  /*7b60*/  @!P4 STG.E.U8 desc[UR36][R4.64+0xd8], R11 ;  /* 0x0000d80b0400c986 */ /* 0x0003e2000c101124 */
        /* <DEDUP_REMOVED lines=13> */
[-C--:B-1----:R-:W-:Y:S01]  /*7c40*/  @!P2 IMAD R11, R138, R153.reuse, RZ ;  /* 0x000000998a0ba224 */ /* 0x082fe200078e02ff */
[----:B------:R-:W-:Y:S01]  /*7c50*/  @!P3 STG.E.U8 desc[UR36][R4.64+0xe1], R137 ;  /* 0x0000e1890400b986 */ /* 0x000fe2000c101124 */
[C---:B------:R-:W-:Y:S02]  /*7c60*/  ISETP.LT.OR P3, PT, R0.reuse, 0xea, !P1 ;  /* 0x000000ea0000780c */ /* 0x040fe40004f61670 */
[----:B------:R-:W-:Y:S01]  /*7c70*/  @!P5 IMAD R139, R139, R153, RZ ;  /* 0x000000998b8bd224 */ /* 0x000fe200078e02ff */
[----:B------:R1:W-:Y:S01]  /*7c80*/  @!P2 STG.E.U8 desc[UR36][R6.64+0xe0], R11 ;  /* 0x0000e00b0600a986 */ /* 0x0003e2000c101124 */
[----:B------:R-:W-:-:S03]  /*7c90*/  ISETP.LT.OR P2, PT, R0, 0xe9, !P0 ;  /* 0x000000e90000780c */ /* 0x000fc60004741670 */
[----:B------:R-:W-:Y:S01]  /*7ca0*/  @!P5 STG.E.U8 desc[UR36][R6.64+0xe1], R139 ;  /* 0x0000e18b0600d986 */ /* 0x000fe2000c101124 */
[----:B------:R-:W-:Y:S01]  /*7cb0*/  ISETP.LT.OR P5, PT, R0, 0xea, !P0 ;  /* 0x000000ea0000780c */ /* 0x000fe200047a1670 */
[----:B0-----:R-:W-:-:S04]  /*7cc0*/  @!P4 IMAD R3, R140, R153, RZ ;  /* 0x000000998c03c224 */ /* 0x001fc800078e02ff */
[-C--:B------:R-:W-:Y:S01]  /*7cd0*/  @!P3 IMAD R141, R141, R153.reuse, RZ ;  /* 0x000000998d8db224 */ /* 0x080fe200078e02ff */
[----:B------:R0:W-:Y:S01]  /*7ce0*/  @!P4 STG.E.U8 desc[UR36][R4.64+0xe8], R3 ;  /* 0x0000e8030400c986 */ /* 0x0001e2000c101124 */
[----:B------:R-:W-:Y:S02]  /*7cf0*/  ISETP.LT.OR P4, PT, R0, 0xf2, !P1 ;  /* 0x000000f20000780c */ /* 0x000fe40004f81670 */
[-C--:B---3--:R-:W-:Y:S01]  /*7d00*/  @!P2 IMAD R9, R142, R153.reuse, RZ ;  /* 0x000000998e09a224 */ /* 0x088fe200078e02ff */
[----:B------:R-:W-:Y:S01]  /*7d10*/  @!P3 STG.E.U8 desc[UR36][R4.64+0xe9], R141 ;  /* 0x0000e98d0400b986 */ /* 0x000fe2000c101124 */
[C---:B------:R-:W-:Y:S02]  /*7d20*/  ISETP.LT.OR P3, PT, R0.reuse, 0xf1, !P1 ;  /* 0x000000f10000780c */ /* 0x040fe40004f61670 */
[----:B------:R-:W-:Y:S01]  /*7d30*/  @!P5 IMAD R143, R143, R153, RZ ;  /* 0x000000998f8fd224 */ /* 0x000fe200078e02ff */
[----:B------:R-:W-:Y:S01]  /*7d40*/  @!P2 STG.E.U8 desc[UR36][R6.64+0xe8], R9 ;  /* 0x0000e8090600a986 */ /* 0x000fe2000c101124 */
[----:B------:R-:W-:-:S03]  /*7d50*/  ISETP.LT.OR P2, PT, R0, 0xf1, !P0 ;  /* 0x000000f10000780c */ /* 0x000fc60004741670 */
[----:B------:R-:W-:Y:S01]  /*7d60*/  @!P5 STG.E.U8 desc[UR36][R6.64+0xe9], R143 ;  /* 0x0000e98f0600d986 */ /* 0x000fe2000c101124 */
[----:B------:R-:W-:Y:S01]  /*7d70*/  ISETP.LT.OR P5, PT, R0, 0xf9, !P0 ;  /* 0x000000f90000780c */ /* 0x000fe200047a1670 */
[----:B------:R-:W-:-:S04]  /*7d80*/  @!P4 IMAD R145, R145, R153, RZ ;  /* 0x000000999191c224 */ /* 0x000fc800078e02ff */
[-C--:B-1----:R-:W-:Y:S01]  /*7d90*/  @!P3 IMAD R11, R144, R153.reuse, RZ ;  /* 0x00000099900bb224 */ /* 0x082fe200078e02ff */
[----:B------:R-:W-:Y:S01]  /*7da0*/  @!P4 STG.E.U8 desc[UR36][R4.64+0xf1], R145 ;  /* 0x0000f1910400c986 */ /* 0x000fe2000c101124 */
[C---:B------:R-:W-:Y:S02]  /*7db0*/  ISETP.LT.OR P4, PT, R0.reuse, 0xf2, !P0 ;  /* 0x000000f20000780c */ /* 0x040fe40004781670 */
[C---:B------:R-:W-:Y:S01]  /*7dc0*/  ISETP.LT.OR P0, PT, R0.reuse, 0xfa, !P0 ;  /* 0x000000fa0000780c */ /* 0x040fe20004701670 */
[----:B------:R1:W-:Y:S01]  /*7dd0*/  @!P3 STG.E.U8 desc[UR36][R4.64+0xf0], R11 ;  /* 0x0000f00b0400b986 */ /* 0x0003e2000c101124 */
[----:B------:R-:W-:Y:S01]  /*7de0*/  ISETP.LT.OR P3, PT, R0, 0xf9, !P1 ;  /* 0x000000f90000780c */ /* 0x000fe20004f61670 */
[----:B0-----:R-:W-:Y:S01]  /*7df0*/  @!P2 IMAD R3, R146, R153, RZ ;  /* 0x000000999203a224 */ /* 0x001fe200078e02ff */
[----:B------:R-:W-:-:S04]  /*7e00*/  ISETP.LT.OR P1, PT, R0, 0xfa, !P1 ;  /* 0x000000fa0000780c */ /* 0x000fc80004f21670 */
[----:B------:R0:W-:Y:S03]  /*7e10*/  @!P2 STG.E.U8 desc[UR36][R6.64+0xf0], R3 ;  /* 0x0000f0030600a986 */ /* 0x0001e6000c101124 */
[-C--:B------:R-:W-:Y:S02]  /*7e20*/  @!P4 IMAD R147, R147, R153.reuse, RZ ;  /* 0x000000999393c224 */ /* 0x080fe400078e02ff */
[-C--:B-1----:R-:W-:Y:S02]  /*7e30*/  @!P5 IMAD R11, R150, R153.reuse, RZ ;  /* 0x00000099960bd224 */ /* 0x082fe400078e02ff */
[-C--:B------:R-:W-:Y:S01]  /*7e40*/  @!P3 IMAD R9, R148, R153.reuse, RZ ;  /* 0x000000999409b224 */ /* 0x080fe200078e02ff */
[----:B------:R0:W-:Y:S01]  /*7e50*/  @!P4 STG.E.U8 desc[UR36][R6.64+0xf1], R147 ;  /* 0x0000f1930600c986 */ /* 0x0001e2000c101124 */
[-C--:B------:R-:W-:Y:S02]  /*7e60*/  @!P1 IMAD R149, R149, R153.reuse, RZ ;  /* 0x0000009995959224 */ /* 0x080fe400078e02ff */
[----:B------:R-:W-:Y:S01]  /*7e70*/  @!P0 IMAD R151, R151, R153, RZ ;  /* 0x0000009997978224 */ /* 0x000fe200078e02ff */
[----:B------:R0:W-:Y:S04]  /*7e80*/  @!P3 STG.E.U8 desc[UR36][R4.64+0xf8], R9 ;  /* 0x0000f8090400b986 */ /* 0x0001e8000c101124 */
[----:B------:R0:W-:Y:S04]  /*7e90*/  @!P1 STG.E.U8 desc[UR36][R4.64+0xf9], R149 ;  /* 0x0000f99504009986 */ /* 0x0001e8000c101124 */
[----:B------:R0:W-:Y:S04]  /*7ea0*/  @!P5 STG.E.U8 desc[UR36][R6.64+0xf8], R11 ;  /* 0x0000f80b0600d986 */ /* 0x0001e8000c101124 */
[----:B------:R0:W-:Y:S02]  /*7eb0*/  @!P0 STG.E.U8 desc[UR36][R6.64+0xf9], R151 ;  /* 0x0000f99706008986 */ /* 0x0001e4000c101124 */
.L_x_287:
[----:B------:R-:W-:Y:S05]  /*7ec0*/  BSYNC B0 ;  /* 0x0000000000007941 */ /* 0x000fea0003800000 */
.L_x_29:
[----:B------:R-:W-:Y:S01]  /*7ed0*/  ULDC UR4, c[0x0][0xc] ;  /* 0x0000030000047ab9 */ /* 0x000fe20000000800 */
[----:B------:R-:W-:Y:S01]  /*7ee0*/  ULDC UR5, c[0x0][0x10] ;  /* 0x0000040000057ab9 */ /* 0x000fe20000000800 */
[----:B01----:R-:W0:Y:S01]  /*7ef0*/  LDC R3, c[0x0][0x14] ;  /* 0x00000500ff037b82 */ /* 0x003e220000000800 */
[----:B------:R-:W-:Y:S01]  /*7f00*/  UIMAD.WIDE.U32 UR4, UR4, UR5, URZ ;  /* 0x00000005040472a5 */ /* 0x000fe2000f8e003f */
[----:B------:R-:W-:Y:S01]  /*7f10*/  PRMT R0, RZ, 0x7610, R0 ;  /* 0x00007610ff007816 */ /* 0x000fe20000000000 */
[----:B------:R-:W-:Y:S02]  /*7f20*/  IMAD.MOV.U32 R23, RZ, RZ, -0x1 ;  /* 0xffffffffff177424 */ /* 0x000fe400078e00ff */
[----:B------:R-:W-:Y:S02]  /*7f30*/  IMAD.MOV.U32 R22, RZ, RZ, -0x1 ;  /* 0xffffffffff167424 */ /* 0x000fe400078e00ff */
[----:B0-----:R-:W-:-:S04]  /*7f40*/  IMAD.WIDE.U32 R16, R3, UR4, R16 ;  /* 0x0000000403107c25 */ /* 0x001fc8000f8e0010 */
[----:B------:R-:W-:Y:S01]  /*7f50*/  IMAD R3, R3, UR5, RZ ;  /* 0x0000000503037c24 */ /* 0x000fe2000f8e02ff */
[----:B------:R-:W-:Y:S02]  /*7f60*/  ULDC.64 UR4, c[0x0][0x650] ;  /* 0x0001940000047ab9 */ /* 0x000fe40000000a00 */
[----:B------:R-:W-:Y:S01]  /*7f70*/  ISETP.GE.U32.AND P0, PT, R16, UR4, PT ;  /* 0x0000000410007c0c */ /* 0x000fe2000bf06070 */
[----:B------:R-:W-:-:S05]  /*7f80*/  IMAD.IADD R17, R17, 0x1, R3 ;  /* 0x0000000111117824 */ /* 0x000fca00078e0203 */
[----:B------:R-:W-:-:S13]  /*7f90*/  ISETP.GE.U32.AND.EX P0, PT, R17, UR5, PT, P0 ;  /* 0x0000000511007c0c */ /* 0x000fda000bf06100 */
[----:B------:R-:W-:Y:S05]  /*7fa0*/  @P0 BRA `(.L_x_288) ;  /* 0x0000000400640947 */ /* 0x000fea0003800000 */
[----:B------:R-:W0:Y:S01]  /*7fb0*/  S2R R12, SR_CTAID.X ;  /* 0x00000000000c7919 */ /* 0x000e220000002500 */
[----:B------:R-:W1:Y:S01]  /*7fc0*/  LDC.64 R10, c[0x0][0x628] ;  /* 0x00018a00ff0a7b82 */ /* 0x000e620000000a00 */
[----:B------:R-:W-:Y:S01]  /*7fd0*/  ULDC UR4, c[0x0][0x150] ;  /* 0x0000540000047ab9 */ /* 0x000fe20000000800 */
[----:B------:R-:W-:Y:S01]  /*7fe0*/  IMAD.MOV.U32 R8, RZ, RZ, R16 ;  /* 0x000000ffff087224 */ /* 0x000fe200078e0010 */
[----:B------:R-:W0:Y:S01]  /*7ff0*/  S2R R23, SR_CTAID.Y ;  /* 0x0000000000177919 */ /* 0x000e220000002600 */
[----:B------:R-:W-:-:S04]  /*8000*/  IMAD.MOV.U32 R9, RZ, RZ, R17 ;  /* 0x000000ffff097224 */ /* 0x000fc800078e0011 */
[----:B------:R-:W2:Y:S08]  /*8010*/  LDC R21, c[0x0][0x144] ;  /* 0x00005100ff157b82 */ /* 0x000eb00000000800 */
[----:B------:R-:W2:Y:S08]  /*8020*/  LDC R0, c[0x0][0x630] ;  /* 0x00018c00ff007b82 */ /* 0x000eb00000000800 */
[----:B------:R-:W2:Y:S01]  /*8030*/  LDC.64 R14, c[0x0][0x620] ;  /* 0x00018800ff0e7b82 */ /* 0x000ea20000000a00 */
[----:B-1----:R-:W-:-:S04]  /*8040*/  ISETP.NE.U32.AND P0, PT, R10, RZ, PT ;  /* 0x000000ff0a00720c */ /* 0x002fc80003f05070 */
[----:B------:R-:W-:Y:S02]  /*8050*/  ISETP.NE.AND.EX P0, PT, R11, RZ, PT, P0 ;  /* 0x000000ff0b00720c */ /* 0x000fe40003f05300 */
[----:B0-----:R-:W-:-:S05]  /*8060*/  I2FP.F32.U32 R3, R12 ;  /* 0x0000000c00037245 */ /* 0x001fca0000201000 */
[----:B------:R-:W-:-:S04]  /*8070*/  FMUL R3, R3, UR4 ;  /* 0x0000000403037c20 */ /* 0x000fc80008400000 */
[----:B------:R0:W1:Y:S02]  /*8080*/  F2I.U32.TRUNC.NTZ R20, R3 ;  /* 0x0000000300147305 */ /* 0x000064000020f000 */
[----:B------:R-:W-:Y:S05]  /*8090*/  @!P0 BRA `(.L_x_289) ;  /* 0x0000000000288947 */ /* 0x000fea0003800000 */
[----:B0-----:R-:W0:Y:S02]  /*80a0*/  LDC R3, c[0x0][0x634] ;  /* 0x00018d00ff037b82 */ /* 0x001e240000000800 */
[----:B0-----:R-:W-:-:S05]  /*80b0*/  IADD3 R3, P0, R16, R3, RZ ;  /* 0x0000000310037210 */ /* 0x001fca0007f1e0ff */
[----:B------:R-:W-:-:S04]  /*80c0*/  IMAD.X R13, RZ, RZ, R17, P0 ;  /* 0x000000ffff0d7224 */ /* 0x000fc800000e0611 */
[----:B---3--:R-:W-:-:S04]  /*80d0*/  IMAD.WIDE.U32 R4, R13, R10, RZ ;  /* 0x0000000a0d047225 */ /* 0x008fc800078e00ff */
[----:B----4-:R-:W-:-:S04]  /*80e0*/  IMAD.WIDE.U32 R6, P0, R3, R11, R4 ;  /* 0x0000000b03067225 */ /* 0x010fc80007800004 */
[----:B------:R-:W-:-:S04]  /*80f0*/  IMAD.WIDE.U32 R4, R3, R10, RZ ;  /* 0x0000000a03047225 */ /* 0x000fc800078e00ff */
[----:B------:R-:W-:Y:S01]  /*8100*/  IMAD.X R9, RZ, RZ, RZ, P0 ;  /* 0x000000ffff097224 */ /* 0x000fe200000e06ff */
[----:B------:R-:W-:Y:S01]  /*8110*/  IADD3 RZ, P0, R5, R6, RZ ;  /* 0x0000000605ff7210 */ /* 0x000fe20007f1e0ff */
[----:B------:R-:W-:-:S04]  /*8120*/  IMAD.MOV.U32 R8, RZ, RZ, R7 ;  /* 0x000000ffff087224 */ /* 0x000fc800078e0007 */
[----:B------:R-:W-:-:S08]  /*8130*/  IMAD.WIDE.U32.X R8, R13, R11, R8, P0 ;  /* 0x0000000b0d087225 */ /* 0x000fd000000e0408 */
.L_x_289:
[----:B----4-:R-:W4:Y:S01]  /*8140*/  LDC.64 R26, c[0x0][0x640] ;  /* 0x00019000ff1a7b82 */ /* 0x010f220000000a00 */
[-CC-:B--2---:R-:W-:Y:S01]  /*8150*/  SHF.R.U64 R22, R8, R0.reuse, R9.reuse ;  /* 0x0000000008167219 */ /* 0x184fe20000001209 */
[----:B-1----:R-:W-:Y:S01]  /*8160*/  IMAD.MOV R20, RZ, RZ, -R20 ;  /* 0x000000ffff147224 */ /* 0x002fe200078e0a14 */
[----:B------:R-:W-:Y:S01]  /*8170*/  SHF.R.U32.HI R0, RZ, R0, R9 ;  /* 0x00000000ff007219 */ /* 0x000fe20000011609 */
[----:B------:R-:W-:Y:S01]  /*8180*/  ULDC UR4, c[0x0][0x154] ;  /* 0x0000550000047ab9 */ /* 0x000fe20000000800 */
[----:B0-----:R-:W-:Y:S01]  /*8190*/  IADD3 R3, P0, RZ, -R22, RZ ;  /* 0x80000016ff037210 */ /* 0x001fe20007f1e0ff */
[----:B------:R-:W-:Y:S02]  /*81a0*/  IMAD R21, R21, R20, R12 ;  /* 0x0000001415157224 */ /* 0x000fe400078e020c */
[----:B------:R-:W0:Y:S01]  /*81b0*/  LDC R6, c[0x0][0x618] ;  /* 0x00018600ff067b82 */ /* 0x000e220000000800 */
[----:B------:R-:W-:Y:S02]  /*81c0*/  IMAD.MOV.U32 R7, RZ, RZ, 0x1 ;  /* 0x00000001ff077424 */ /* 0x000fe400078e00ff */
[----:B---3--:R-:W-:-:S04]  /*81d0*/  IMAD.X R5, RZ, RZ, ~R0, P0 ;  /* 0x000000ffff057224 */ /* 0x008fc800000e0e00 */
[-C--:B------:R-:W-:Y:S01]  /*81e0*/  IMAD R0, R5, R14.reuse, RZ ;  /* 0x0000000e05007224 */ /* 0x080fe200078e02ff */
[----:B------:R-:W1:Y:S01]  /*81f0*/  LDC R8, c[0x0][0x608] ;  /* 0x00018200ff087b82 */ /* 0x000e620000000800 */
[----:B------:R-:W-:-:S04]  /*8200*/  IMAD.WIDE.U32 R4, R3, R14, R16 ;  /* 0x0000000e03047225 */ /* 0x000fc800078e0010 */
[----:B------:R-:W-:Y:S01]  /*8210*/  IMAD R3, R3, R15, R0 ;  /* 0x0000000f03037224 */ /* 0x000fe200078e0200 */
[----:B------:R-:W-:Y:S02]  /*8220*/  I2FP.F32.U32 R0, R23 ;  /* 0x0000001700007245 */ /* 0x000fe40000201000 */
[----:B------:R-:W2:Y:S01]  /*8230*/  LDC R24, c[0x0][0x658] ;  /* 0x00019600ff187b82 */ /* 0x000ea20000000800 */
[----:B------:R-:W-:Y:S01]  /*8240*/  IMAD.IADD R3, R5, 0x1, R3 ;  /* 0x0000000105037824 */ /* 0x000fe200078e0203 */
[----:B----4-:R-:W-:Y:S01]  /*8250*/  ISETP.NE.U32.AND P0, PT, R26, RZ, PT ;  /* 0x000000ff1a00720c */ /* 0x010fe20003f05070 */
[----:B------:R-:W-:Y:S01]  /*8260*/  FMUL R0, R0, UR4 ;  /* 0x0000000400007c20 */ /* 0x000fe20008400000 */
[----:B------:R-:W-:Y:S02]  /*8270*/  IMAD.MOV.U32 R5, RZ, RZ, -0x1 ;  /* 0xffffffffff057424 */ /* 0x000fe400078e00ff */
[----:B------:R-:W-:Y:S01]  /*8280*/  ISETP.NE.AND.EX P0, PT, R27, RZ, PT, P0 ;  /* 0x000000ff1b00720c */ /* 0x000fe20003f05300 */
[----:B------:R3:W4:Y:S01]  /*8290*/  F2I.U32.TRUNC.NTZ R13, R0 ;  /* 0x00000000000d7305 */ /* 0x000722000020f000 */
[----:B------:R-:W3:Y:S01]  /*82a0*/  LDC R20, c[0x0][0x148] ;  /* 0x00005200ff147b82 */ /* 0x000ee20000000800 */
[----:B0-----:R-:W-:-:S02]  /*82b0*/  SHF.R.U64 R12, R4, R6, R3 ;  /* 0x00000006040c7219 */ /* 0x001fc40000001203 */
[----:B------:R-:W-:-:S05]  /*82c0*/  SHF.R.U32.HI R3, RZ, R6, R3 ;  /* 0x00000006ff037219 */ /* 0x000fca0000011603 */
[----:B------:R-:W0:Y:S01]  /*82d0*/  LDC R15, c[0x0][0x600] ;  /* 0x00018000ff0f7b82 */ /* 0x000e220000000800 */
[-CC-:B-1----:R-:W-:Y:S02]  /*82e0*/  SHF.R.U64 R10, R12, R8.reuse, R3.reuse ;  /* 0x000000080c0a7219 */ /* 0x182fe40000001203 */
[----:B------:R-:W-:-:S05]  /*82f0*/  SHF.R.U32.HI R3, RZ, R8, R3 ;  /* 0x00000008ff037219 */ /* 0x000fca0000011603 */
[----:B------:R-:W1:Y:S01]  /*8300*/  LDC R28, c[0x0][0x648] ;  /* 0x00019200ff1c7b82 */ /* 0x000e620000000800 */
[-C--:B--2---:R-:W-:Y:S02]  /*8310*/  SHF.L.U32 R4, R5, R24.reuse, RZ ;  /* 0x0000001805047219 */ /* 0x084fe400000006ff */
[--C-:B------:R-:W-:Y:S02]  /*8320*/  SHF.R.U64 R14, R10, R24, R3.reuse ;  /* 0x000000180a0e7219 */ /* 0x100fe40000001203 */
[----:B------:R-:W-:Y:S02]  /*8330*/  LOP3.LUT R25, RZ, R4, RZ, 0x33, !PT ;  /* 0x00000004ff197212 */ /* 0x000fe400078e33ff */
[-C--:B------:R-:W-:Y:S01]  /*8340*/  SHF.R.U32.HI R5, RZ, R24.reuse, R3 ;  /* 0x00000018ff057219 */ /* 0x080fe20000011603 */
[----:B------:R-:W2:Y:S01]  /*8350*/  LDC R29, c[0x0][0x638] ;  /* 0x00018e00ff1d7b82 */ /* 0x000ea20000000800 */
[----:B------:R-:W-:Y:S01]  /*8360*/  SHF.L.U32 R152, R7, R24, RZ ;  /* 0x0000001807987219 */ /* 0x000fe200000006ff */
[----:B------:R-:W-:-:S06]  /*8370*/  IMAD.MOV.U32 R4, RZ, RZ, R14 ;  /* 0x000000ffff047224 */ /* 0x000fcc00078e000e */
[----:B------:R-:W0:Y:S01]  /*8380*/  LDC R30, c[0x0][0x610] ;  /* 0x00018400ff1e7b82 */ /* 0x000e220000000800 */
[----:B----4-:R-:W-:Y:S05]  /*8390*/  @!P0 BRA `(.L_x_290) ;  /* 0x0000000000288947 */ /* 0x010fea0003800000 */
[----:B------:R-:W4:Y:S02]  /*83a0*/  LDC R3, c[0x0][0x64c] ;  /* 0x00019300ff037b82 */ /* 0x000f240000000800 */
[----:B----4-:R-:W-:-:S05]  /*83b0*/  IADD3 R3, P0, R14, R3, RZ ;  /* 0x000000030e037210 */ /* 0x010fca0007f1e0ff */
        /* <DEDUP_REMOVED lines=8> */
.L_x_290:
[----:B------:R-:W-:Y:S01]  /*8440*/  ISETP.NE.AND P0, PT, R2, 0x1, PT ;  /* 0x000000010200780c */ /* 0x000fe20003f05270 */
[----:B0-----:R-:W-:Y:S01]  /*8450*/  VIADD R7, R15, 0xffffffff ;  /* 0xffffffff0f077836 */ /* 0x001fe20000000000 */
[----:B-1-3--:R-:W-:Y:S01]  /*8460*/  SHF.R.U64 R0, R4, R28, R5 ;  /* 0x0000001c04007219 */ /* 0x00afe20000001205 */
[----:B------:R-:W-:Y:S01]  /*8470*/  IMAD.MOV R13, RZ, RZ, -R13 ;  /* 0x000000ffff0d7224 */ /* 0x000fe200078e0a0d */
[----:B------:R-:W-:Y:S01]  /*8480*/  LOP3.LUT R5, R10, R25, RZ, 0xc0, !PT ;  /* 0x000000190a057212 */ /* 0x000fe200078ec0ff */
[----:B------:R-:W-:Y:S02]  /*8490*/  IMAD.MOV.U32 R4, RZ, RZ, 0x1 ;  /* 0x00000001ff047424 */ /* 0x000fe400078e00ff */
[----:B------:R-:W-:Y:S02]  /*84a0*/  IMAD.MOV R3, RZ, RZ, -R0 ;  /* 0x000000ffff037224 */ /* 0x000fe400078e0a00 */
[----:B------:R-:W-:Y:S01]  /*84b0*/  IMAD R152, R152, R0, R5 ;  /* 0x0000000098987224 */ /* 0x000fe200078e0205 */
[----:B------:R-:W-:Y:S01]  /*84c0*/  LOP3.LUT R5, R12, R7, RZ, 0xc0, !PT ;  /* 0x000000070c057212 */ /* 0x000fe200078ec0ff */
[----:B--2---:R-:W-:-:S02]  /*84d0*/  IMAD R0, R3, R29, R14 ;  /* 0x0000001d03007224 */ /* 0x004fc400078e020e */
[----:B------:R-:W-:Y:S02]  /*84e0*/  @P0 IMAD R21, R20, R13, R23 ;  /* 0x0000000d14150224 */ /* 0x000fe400078e0217 */
[----:B------:R-:W-:Y:S01]  /*84f0*/  IMAD R3, R0, R15, R5 ;  /* 0x0000000f00037224 */ /* 0x000fe200078e0205 */
[----:B------:R-:W-:Y:S01]  /*8500*/  PRMT R0, R4, 0x7610, R0 ;  /* 0x0000761004007816 */ /* 0x000fe20000000000 */
[----:B------:R-:W-:-:S05]  /*8510*/  IMAD R152, R152, R30, R21 ;  /* 0x0000001e98987224 */ /* 0x000fca00078e0215 */
[----:B------:R-:W-:Y:S02]  /*8520*/  SEL R23, R3, R152, !P0 ;  /* 0x0000009803177207 */ /* 0x000fe40004000000 */
[----:B------:R-:W-:-:S07]  /*8530*/  SEL R152, R152, R3, !P0 ;  /* 0x0000000398987207 */ /* 0x000fce0004000000 */
.L_x_288:
[----:B------:R-:W-:-:S13]  /*8540*/  LOP3.LUT P0, RZ, R0, 0xff, RZ, 0xc0, !PT ;  /* 0x000000ff00ff7812 */ /* 0x000fda000780c0ff */
[----:B------:R-:W-:Y:S05]  /*8550*/  @P0 BRA `(.L_x_291) ;  /* 0xffffff8800a80947 */ /* 0x000fea000383ffff */
[----:B------:R-:W-:Y:S05]  /*8560*/  EXIT ;  /* 0x000000000000794d */ /* 0x000fea0003800000 */
.L_x_4:
[----:B0-----:R-:W-:Y:S01]  /*8570*/  ULDC.64 UR4, c[0x0][0x650] ;  /* 0x0001940000047ab9 */ /* 0x001fe20000000a00 */
        /* <DEDUP_REMOVED lines=25> */
.L_x_293:
[--C-:B------:R-:W-:Y:S01]  /*8710*/  SHF.R.U64 R12, R10, R14, R11.reuse ;  /* 0x0000000e0a0c7219 */ /* 0x100fe2000000120b */
[----:B------:R-:W0:Y:S01]  /*8720*/  LDC R22, c[0x0][0x618] ;  /* 0x00018600ff167b82 */ /* 0x000e220000000800 */
[----:B------:R-:W-:Y:S01]  /*8730*/  I2FP.F32.U32 R6, R4 ;  /* 0x0000000400067245 */ /* 0x000fe20000201000 */
[----:B------:R-:W-:Y:S01]  /*8740*/  ULDC UR4, c[0x0][0x150] ;  /* 0x0000540000047ab9 */ /* 0x000fe20000000800 */
[----:B------:R-:W-:Y:S02]  /*8750*/  SHF.R.U32.HI R5, RZ, R14, R11 ;  /* 0x0000000eff057219 */ /* 0x000fe4000001160b */
[----:B------:R-:W-:Y:S01]  /*8760*/  IADD3 R9, P0, RZ, -R12, RZ ;  /* 0x8000000cff097210 */ /* 0x000fe20007f1e0ff */
[----:B------:R-:W-:Y:S01]  /*8770*/  FMUL R11, R6, UR4 ;  /* 0x00000004060b7c20 */ /* 0x000fe20008400000 */
[----:B------:R-:W-:Y:S01]  /*8780*/  ULDC UR4, c[0x0][0x154] ;  /* 0x0000550000047ab9 */ /* 0x000fe20000000800 */
[----:B------:R-:W1:Y:S02]  /*8790*/  LDC.64 R24, c[0x0][0x640] ;  /* 0x00019000ff187b82 */ /* 0x000e640000000a00 */
[----:B------:R-:W-:-:S02]  /*87a0*/  IMAD.X R5, RZ, RZ, ~R5, P0 ;  /* 0x000000ffff057224 */ /* 0x000fc400000e0e05 */
[----:B------:R-:W2:Y:S01]  /*87b0*/  F2I.U32.TRUNC.NTZ R11, R11 ;  /* 0x0000000b000b7305 */ /* 0x000ea2000020f000 */
[----:B------:R-:W-:-:S03]  /*87c0*/  IMAD.WIDE.U32 R6, R9, R20, R16 ;  /* 0x0000001409067225 */ /* 0x000fc600078e0010 */
[----:B------:R-:W3:Y:S01]  /*87d0*/  LDC R13, c[0x0][0x144] ;  /* 0x00005100ff0d7b82 */ /* 0x000ee20000000800 */
[----:B------:R-:W-:-:S04]  /*87e0*/  IMAD R8, R5, R20, RZ ;  /* 0x0000001405087224 */ /* 0x000fc800078e02ff */
[----:B------:R-:W-:Y:S02]  /*87f0*/  IMAD R5, R9, R21, R8 ;  /* 0x0000001509057224 */ /* 0x000fe400078e0208 */
[----:B------:R-:W-:Y:S01]  /*8800*/  IMAD.MOV.U32 R8, RZ, RZ, -0x1 ;  /* 0xffffffffff087424 */ /* 0x000fe200078e00ff */
[----:B------:R-:W4:Y:S01]  /*8810*/  LDC R14, c[0x0][0x608] ;  /* 0x00018200ff0e7b82 */ /* 0x000f220000000800 */
[----:B------:R-:W-:Y:S01]  /*8820*/  IMAD.IADD R5, R7, 0x1, R5 ;  /* 0x0000000107057824 */ /* 0x000fe200078e0205 */
[----:B------:R-:W-:-:S04]  /*8830*/  I2FP.F32.U32 R7, R3 ;  /* 0x0000000300077245 */ /* 0x000fc80000201000 */
[-C--:B0-----:R-:W-:Y:S01]  /*8840*/  SHF.R.U64 R10, R6, R22.reuse, R5 ;  /* 0x00000016060a7219 */ /* 0x081fe20000001205 */
[----:B--2---:R-:W-:Y:S01]  /*8850*/  IMAD.MOV R6, RZ, RZ, -R11 ;  /* 0x000000ffff067224 */ /* 0x004fe200078e0a0b */
[----:B------:R-:W0:Y:S01]  /*8860*/  LDC R9, c[0x0][0x658] ;  /* 0x00019600ff097b82 */ /* 0x000e220000000800 */
[----:B-1----:R-:W-:Y:S01]  /*8870*/  ISETP.NE.U32.AND P0, PT, R24, RZ, PT ;  /* 0x000000ff1800720c */ /* 0x002fe20003f05070 */
[----:B------:R-:W-:Y:S01]  /*8880*/  FMUL R7, R7, UR4 ;  /* 0x0000000407077c20 */ /* 0x000fe20008400000 */
[----:B------:R-:W-:Y:S02]  /*8890*/  SHF.R.U32.HI R5, RZ, R22, R5 ;  /* 0x00000016ff057219 */ /* 0x000fe40000011605 */
[----:B------:R-:W-:-:S03]  /*88a0*/  ISETP.NE.AND.EX P0, PT, R25, RZ, PT, P0 ;  /* 0x000000ff1900720c */ /* 0x000fc60003f05300 */
[----:B------:R-:W1:Y:S01]  /*88b0*/  LDC R20, c[0x0][0x148] ;  /* 0x00005200ff147b82 */ /* 0x000e620000000800 */
[----:B---3--:R-:W-:Y:S02]  /*88c0*/  IMAD R23, R13, R6, R4 ;  /* 0x000000060d177224 */ /* 0x008fe400078e0204 */
[----:B------:R-:W-:-:S05]  /*88d0*/  IMAD.MOV.U32 R6, RZ, RZ, 0x1 ;  /* 0x00000001ff067424 */ /* 0x000fca00078e00ff */
[----:B------:R-:W2:Y:S01]  /*88e0*/  LDC R21, c[0x0][0x600] ;  /* 0x00018000ff157b82 */ /* 0x000ea20000000800 */
[-CC-:B----4-:R-:W-:Y:S02]  /*88f0*/  SHF.R.U64 R13, R10, R14.reuse, R5.reuse ;  /* 0x0000000e0a0d7219 */ /* 0x190fe40000001205 */
[----:B------:R-:W-:Y:S02]  /*8900*/  SHF.R.U32.HI R4, RZ, R14, R5 ;  /* 0x0000000eff047219 */ /* 0x000fe40000011605 */
[----:B------:R3:W4:Y:S03]  /*8910*/  F2I.U32.TRUNC.NTZ R14, R7 ;  /* 0x00000007000e7305 */ /* 0x000726000020f000 */
[----:B------:R-:W1:Y:S01]  /*8920*/  LDC R26, c[0x0][0x648] ;  /* 0x00019200ff1a7b82 */ /* 0x000e620000000800 */
[-C--:B0-----:R-:W-:Y:S02]  /*8930*/  SHF.R.U64 R15, R13, R9.reuse, R4 ;  /* 0x000000090d0f7219 */ /* 0x081fe40000001204 */
[----:B------:R-:W-:-:S02]  /*8940*/  SHF.L.U32 R8, R8, R9, RZ ;  /* 0x0000000908087219 */ /* 0x000fc400000006ff */
[-C--:B------:R-:W-:Y:S01]  /*8950*/  SHF.R.U32.HI R5, RZ, R9.reuse, R4 ;  /* 0x00000009ff057219 */ /* 0x080fe20000011604 */
[----:B------:R-:W-:Y:S01]  /*8960*/  IMAD.MOV.U32 R4, RZ, RZ, R15 ;  /* 0x000000ffff047224 */ /* 0x000fe200078e000f */
[----:B------:R-:W-:Y:S01]  /*8970*/  SHF.L.U32 R22, R6, R9, RZ ;  /* 0x0000000906167219 */ /* 0x000fe200000006ff */
[----:B------:R-:W0:Y:S01]  /*8980*/  LDC R27, c[0x0][0x638] ;  /* 0x00018e00ff1b7b82 */ /* 0x000e220000000800 */
[----:B------:R-:W-:-:S07]  /*8990*/  LOP3.LUT R28, RZ, R8, RZ, 0x33, !PT ;  /* 0x00000008ff1c7212 */ /* 0x000fce00078e33ff */
        /* <DEDUP_REMOVED lines=12> */
.L_x_294:
[----:B------:R-:W-:Y:S01]  /*8a60*/  ISETP.NE.AND P0, PT, R2, 0x1, PT ;  /* 0x000000010200780c */ /* 0x000fe20003f05270 */
[----:B--2---:R-:W-:Y:S01]  /*8a70*/  VIADD R7, R21, 0xffffffff ;  /* 0xffffffff15077836 */ /* 0x004fe20000000000 */
[----:B-1----:R-:W-:Y:S01]  /*8a80*/  SHF.R.U64 R5, R4, R26, R5 ;  /* 0x0000001a04057219 */ /* 0x002fe20000001205 */
[----:B------:R-:W-:Y:S01]  /*8a90*/  IMAD.MOV R14, RZ, RZ, -R14 ;  /* 0x000000ffff0e7224 */ /* 0x000fe200078e0a0e */
[----:B------:R-:W-:Y:S01]  /*8aa0*/  LOP3.LUT R4, R13, R28, RZ, 0xc0, !PT ;  /* 0x0000001c0d047212 */ /* 0x000fe200078ec0ff */
[----:B------:R-:W-:Y:S01]  /*8ab0*/  IMAD.MOV.U32 R8, RZ, RZ, R12 ;  /* 0x000000ffff087224 */ /* 0x000fe200078e000c */
[----:B------:R-:W-:Y:S01]  /*8ac0*/  LOP3.LUT R10, R10, R7, RZ, 0xc0, !PT ;  /* 0x000000070a0a7212 */ /* 0x000fe200078ec0ff */
[----:B------:R-:W-:Y:S02]  /*8ad0*/  IMAD.MOV R6, RZ, RZ, -R5 ;  /* 0x000000ffff067224 */ /* 0x000fe400078e0a05 */
[----:B------:R-:W-:-:S04]  /*8ae0*/  IMAD R4, R22, R5, R4 ;  /* 0x0000000516047224 */ /* 0x000fc800078e0204 */
[----:B------:R-:W-:Y:S02]  /*8af0*/  @P0 IMAD R23, R20, R14, R3 ;  /* 0x0000000e14170224 */ /* 0x000fe400078e0203 */
[----:B0-----:R-:W-:Y:S02]  /*8b00*/  IMAD R3, R6, R27, R15 ;  /* 0x0000001b06037224 */ /* 0x001fe400078e020f */
[----:B------:R-:W-:Y:S02]  /*8b10*/  IMAD R7, R4, R29, R23 ;  /* 0x0000001d04077224 */ /* 0x000fe400078e0217 */
[----:B------:R-:W-:Y:S02]  /*8b20*/  IMAD R4, R3, R21, R10 ;  /* 0x0000001503047224 */ /* 0x000fe400078e020a */
[----:B------:R-:W-:-:S03]  /*8b30*/  IMAD.MOV.U32 R6, RZ, RZ, 0x1 ;  /* 0x00000001ff067424 */ /* 0x000fc600078e00ff */
[----:B------:R-:W-:Y:S02]  /*8b40*/  SEL R9, R4, R7, !P0 ;  /* 0x0000000704097207 */ /* 0x000fe40004000000 */
[----:B------:R-:W-:-:S07]  /*8b50*/  SEL R7, R7, R4, !P0 ;  /* 0x0000000407077207 */ /* 0x000fce0004000000 */
.L_x_292:
[----:B------:R-:W-:-:S08]  /*8b60*/  NOP ;  /* 0x0000000000007918 */ /* 0x000fd00000000000 */
[----:B------:R-:W0:-:S00]  /*8b70*/  USETMAXREG.DEALLOC.CTAPOOL 0x28 ;  /* 0x00000028000079c8 */ /* 0x000e0000080e0500 */
[----:B0-----:R-:W-:-:S13]  /*8b80*/  ISETP.NE.AND P0, PT, R0, RZ, PT ;  /* 0x000000ff0000720c */ /* 0x001fda0003f05270 */
[----:B------:R-:W-:Y:S05]  /*8b90*/  @P0 EXIT ;  /* 0x000000000000094d */ /* 0x000fea0003800000 */
[----:B------:R-:W-:Y:S01]  /*8ba0*/  LOP3.LUT P0, RZ, R6, 0xff, RZ, 0xc0, !PT ;  /* 0x000000ff06ff7812 */ /* 0x000fe2000780c0ff */
[----:B------:R-:W-:Y:S02]  /*8bb0*/  IMAD.MOV.U32 R0, RZ, RZ, 0x1 ;  /* 0x00000001ff007424 */ /* 0x000fe400078e00ff */
[----:B------:R-:W-:-:S10]  /*8bc0*/  IMAD.MOV.U32 R12, RZ, RZ, RZ ;  /* 0x000000ffff0c7224 */ /* 0x000fd400078e00ff */
[----:B------:R-:W-:Y:S05]  /*8bd0*/  @!P0 BRA `(.L_x_295) ;  /* 0x0000000c00308947 */ /* 0x000fea0003800000 */
[----:B------:R-:W0:Y:S01]  /*8be0*/  LDC R0, c[0x0][0x28c] ;  /* 0x0000a300ff007b82 */ /* 0x000e220000000800 */
[----:B------:R-:W-:Y:S01]  /*8bf0*/  ULDC UR5, c[0x0][0x600] ;  /* 0x0001800000057ab9 */ /* 0x000fe20000000800 */
[----:B------:R-:W-:Y:S01]  /*8c00*/  ULDC UR4, c[0x0][0xc] ;  /* 0x0000030000047ab9 */ /* 0x000fe20000000800 */
[----:B------:R-:W-:Y:S01]  /*8c10*/  UIADD3 UR16, UR5, -0x1, URZ ;  /* 0xffffffff05107890 */ /* 0x000fe2000fffe03f */
[C---:B------:R-:W-:Y:S01]  /*8c20*/  LOP3.LUT P2, RZ, R18.reuse, 0x7f, RZ, 0xc0, !PT ;  /* 0x0000007f12ff7812 */ /* 0x040fe2000784c0ff */
[----:B------:R-:W-:Y:S01]  /*8c30*/  ULDC UR6, c[0x0][0x658] ;  /* 0x0001960000067ab9 */ /* 0x000fe20000000800 */
[----:B------:R-:W-:Y:S01]  /*8c40*/  ULDC UR5, c[0x0][0x10] ;  /* 0x0000040000057ab9 */ /* 0x000fe20000000800 */
[----:B------:R-:W-:Y:S01]  /*8c50*/  UMOV UR7, 0xffffffff ;  /* 0xffffffff00077882 */ /* 0x000fe20000000000 */
[----:B------:R-:W-:Y:S01]  /*8c60*/  UMOV UR8, 0x1 ;  /* 0x0000000100087882 */ /* 0x000fe20000000000 */
[----:B------:R-:W-:Y:S01]  /*8c70*/  UIMAD.WIDE.U32 UR4, UR4, UR5, URZ ;  /* 0x00000005040472a5 */ /* 0x000fe2000f8e003f */
[----:B------:R-:W-:Y:S01]  /*8c80*/  LOP3.LUT P0, RZ, R18, 0x1f, RZ, 0xc0, !PT ;  /* 0x0000001f12ff7812 */ /* 0x000fe2000780c0ff */
[----:B------:R-:W-:Y:S01]  /*8c90*/  USHF.L.U32 UR7, UR7, UR6, URZ ;  /* 0x0000000607077299 */ /* 0x000fe2000800063f */
[----:B------:R-:W-:Y:S01]  /*8ca0*/  BSSY B0, `(.L_x_295) ;  /* 0x00000bf000007945 */ /* 0x000fe20003800000 */
[----:B------:R-:W-:Y:S01]  /*8cb0*/  USHF.L.U32 UR18, UR8, UR6, URZ ;  /* 0x0000000608127299 */ /* 0x000fe2000800063f */
[----:B------:R-:W-:Y:S01]  /*8cc0*/  IMAD.MOV.U32 R13, RZ, RZ, 0x1 ;  /* 0x00000001ff0d7424 */ /* 0x000fe200078e00ff */
[----:B------:R-:W-:Y:S01]  /*8cd0*/  LOP3.LUT R11, R19, 0x2, RZ, 0xfc, !PT ;  /* 0x00000002130b7812 */ /* 0x000fe200078efcff */
[----:B------:R-:W-:Y:S01]  /*8ce0*/  ULDC UR6, c[0x0][0x14] ;  /* 0x0000050000067ab9 */ /* 0x000fe20000000800 */
[----:B------:R-:W-:Y:S01]  /*8cf0*/  PLOP3.LUT P0, PT, P0, P2, PT, 0x8a, 0x0 ;  /* 0x000000000000781c */ /* 0x000fe20000705172 */
[----:B------:R-:W-:Y:S01]  /*8d00*/  UIMAD.WIDE.U32 UR20, UR4, UR6, URZ ;  /* 0x00000006041472a5 */ /* 0x000fe2000f8e003f */
[----:B------:R-:W-:Y:S01]  /*8d10*/  IMAD.MOV.U32 R12, RZ, RZ, RZ ;  /* 0x000000ffff0c7224 */ /* 0x000fe200078e00ff */
[----:B------:R-:W-:-:S02]  /*8d20*/  UIMAD UR13, UR5, UR6, URZ ;  /* 0x00000006050d72a4 */ /* 0x000fc4000f8e023f */
[----:B------:R-:W-:Y:S01]  /*8d30*/  ULOP3.LUT UR17, URZ, UR7, URZ, 0x33, !UPT ;  /* 0x000000073f117292 */ /* 0x000fe2000f8e333f */
[----:B0-----:R-:W-:Y:S01]  /*8d40*/  VIADD R0, R0, 0x3f ;  /* 0x0000003f00007836 */ /* 0x001fe20000000000 */
[----:B------:R-:W-:Y:S01]  /*8d50*/  UIADD3 UR13, UR21, UR13, URZ ;  /* 0x0000000d150d7290 */ /* 0x000fe2000fffe03f */
[----:B------:R-:W-:-:S03]  /*8d60*/  ULDC.64 UR22, c[0x0][0x198] ;  /* 0x0000660000167ab9 */ /* 0x000fc60000000a00 */
[----:B------:R-:W-:-:S04]  /*8d70*/  SHF.R.S32.HI R3, RZ, 0x1f, R0 ;  /* 0x0000001fff037819 */ /* 0x000fc80000011400 */
[----:B------:R-:W-:Y:S01]  /*8d80*/  LEA.HI R3, R3, R0, RZ, 0x6 ;  /* 0x0000000003037211 */ /* 0x000fe200078f30ff */
[----:B------:R-:W-:-:S03]  /*8d90*/  IMAD.MOV.U32 R0, RZ, RZ, 0x1 ;  /* 0x00000001ff007424 */ /* 0x000fc600078e00ff */
[----:B------:R-:W-:-:S05]  /*8da0*/  SHF.R.S32.HI R3, RZ, 0x6, R3 ;  /* 0x00000006ff037819 */ /* 0x000fca0000011403 */
[----:B------:R-:W-:-:S07]  /*8db0*/  VIADD R10, R3, 0x1 ;  /* 0x00000001030a7836 */ /* 0x000fce0000000000 */
.L_x_307:
[----:B------:R-:W-:-:S03]  /*8dc0*/  UMOV UR4, 0xffffffff ;  /* 0xffffffff00047882 */ /* 0x000fc60000000000 */
[----:B------:R-:W-:Y:S05]  /*8dd0*/  BRA.DIV UR4, `(.L_x_296) ;  /* 0x00000012044c7947 */ /* 0x000fea000b800000 */
[----:B------:R-:W-:-:S13]  /*8de0*/  ELECT P6, URZ, PT ;  /* 0x00000000003f782f */ /* 0x000fda00038c0000 */
.L_x_323:
[----:B------:R-:W0:Y:S01]  /*8df0*/  LDC R4, c[0x0][0x28c] ;  /* 0x0000a300ff047b82 */ /* 0x000e220000000800 */
[----:B------:R-:W-:Y:S01]  /*8e00*/  BSSY B1, `(.L_x_297) ;  /* 0x0000037000017945 */ /* 0x000fe20003800000 */
[----:B0-----:R-:W-:-:S13]  /*8e10*/  ISETP.LT.OR P6, PT, R4, 0x1, !P6 ;  /* 0x000000010400780c */ /* 0x001fda00077c1670 */
[----:B------:R-:W-:Y:S05]  /*8e20*/  @P6 BRA `(.L_x_298) ;  /* 0x0000000000d06947 */ /* 0x000fea0003800000 */
[----:B------:R-:W-:Y:S02]  /*8e30*/  IMAD.SHL.U32 R15, R9, 0x100, RZ ;  /* 0x00000100090f7824 */ /* 0x000fe400078e00ff */
[----:B------:R-:W-:Y:S02]  /*8e40*/  IMAD.SHL.U32 R18, R7, 0x80, RZ ;  /* 0x0000008007127824 */ /* 0x000fe400078e00ff */
[----:B------:R-:W-:Y:S02]  /*8e50*/  IMAD.MOV.U32 R20, RZ, RZ, RZ ;  /* 0x000000ffff147224 */ /* 0x000fe400078e00ff */
[----:B------:R-:W-:Y:S02]  /*8e60*/  IMAD.MOV.U32 R4, RZ, RZ, R10 ;  /* 0x000000ffff047224 */ /* 0x000fe400078e000a */
[----:B------:R-:W-:Y:S02]  /*8e70*/  IMAD.MOV.U32 R5, RZ, RZ, R0 ;  /* 0x000000ffff057224 */ /* 0x000fe400078e0000 */
[----:B------:R-:W-:-:S07]  /*8e80*/  IMAD.MOV.U32 R6, RZ, RZ, R12 ;  /* 0x000000ffff067224 */ /* 0x000fce00078e000c */
.L_x_302:
[----:B------:R-:W0:Y:S01]  /*8e90*/  S2R R14, SR_CgaCtaId ;  /* 0x00000000000e7919 */ /* 0x000e220000008800 */
[----:B------:R-:W-:Y:S01]  /*8ea0*/  MOV R7, 0x400 ;  /* 0x0000040000077802 */ /* 0x000fe20000000f00 */
[----:B------:R-:W1:Y:S03]  /*8eb0*/  @!P2 LDC R9, c[0x0][0x500] ;  /* 0x00014000ff09ab82 */ /* 0x000e660000000800 */
[----:B0-----:R-:W-:Y:S02]  /*8ec0*/  LEA R21, R14, R7, 0x18 ;  /* 0x000000070e157211 */ /* 0x001fe400078ec0ff */
[----:B------:R-:W-:-:S03]  /*8ed0*/  SHF.L.U32 R7, R5, 0x1f, RZ ;  /* 0x0000001f05077819 */ /* 0x000fc600000006ff */
[----:B------:R-:W-:-:S04]  /*8ee0*/  IMAD R14, R6, 0x8, R21 ;  /* 0x00000008060e7824 */ /* 0x000fc800078e0215 */
[----:B------:R-:W0:Y:S02]  /*8ef0*/  SYNCS.PHASECHK.TRANS64.TRYWAIT P1, [R14+URZ+0x48], R7 ;  /* 0x000048070e0075a7 */ /* 0x000e24000802017f */
[----:B01----:R-:W-:Y:S05]  /*8f00*/  @!P1 BRA `(.L_x_299) ;  /* 0x0000001000209947 */ /* 0x003fea0003800000 */
.L_x_324:
[----:B0-----:R-:W-:Y:S01]  /*8f10*/  PRMT R7, R11, 0x9910, RZ ;  /* 0x000099100b077816 */ /* 0x001fe200000000ff */
[----:B------:R0:W-:Y:S03]  /*8f20*/  @!P2 SYNCS.ARRIVE.TRANS64 RZ, [R14+URZ], R9 ;  /* 0x000000090effa9a7 */ /* 0x0001e6000800003f */
[----:B------:R-:W-:-:S13]  /*8f30*/  ISETP.NE.AND P1, PT, R7, 0x2, PT ;  /* 0x000000020700780c */ /* 0x000fda0003f25270 */
[----:B0-----:R-:W-:Y:S05]  /*8f40*/  @P1 BRA `(.L_x_300) ;  /* 0x0000000000041947 */ /* 0x001fea0003800000 */
[----:B------:R-:W-:Y:S01]  /*8f50*/  BPT.TRAP 0x1 ;  /* 0x000000040000795c */ /* 0x000fe20000300000 */
.L_x_300:
[----:B------:R-:W-:Y:S05]  /*8f60*/  @P0 BRA `(.L_x_301) ;  /* 0x0000000000040947 */ /* 0x000fea0003800000 */
[----:B------:R-:W-:Y:S01]  /*8f70*/  BPT.TRAP 0x1 ;  /* 0x000000040000795c */ /* 0x000fe20000300000 */
.L_x_301:
[--C-:B------:R-:W-:Y:S01]  /*8f80*/  IMAD R7, R6, 0x2000, R21.reuse ;  /* 0x0000200006077824 */ /* 0x100fe200078e0215 */
[----:B------:R-:W-:Y:S01]  /*8f90*/  R2UR UR9, R14 ;  /* 0x000000000e0972ca */ /* 0x000fe200000e0000 */
[----:B------:R-:W-:Y:S01]  /*8fa0*/  IMAD R21, R6, 0x4000, R21 ;  /* 0x0000400006157824 */ /* 0x000fe200078e0215 */
[----:B------:R-:W-:Y:S01]  /*8fb0*/  UIADD3 UR4, UP0, UR22, 0xf0, URZ ;  /* 0x000000f016047890 */ /* 0x000fe2000ff1e03f */
[----:B------:R-:W-:Y:S01]  /*8fc0*/  VIADD R4, R4, 0xffffffff ;  /* 0xffffffff04047836 */ /* 0x000fe20000000000 */
[----:B------:R-:W-:Y:S01]  /*8fd0*/  R2UR UR5, R7 ;  /* 0x00000000070572ca */ /* 0x000fe200000e0000 */
[----:B------:R-:W-:Y:S01]  /*8fe0*/  UIADD3 UR24, UP1, UR22, 0x1f0, URZ ;  /* 0x000001f016187890 */ /* 0x000fe2000ff3e03f */
[----:B------:R-:W-:Y:S01]  /*8ff0*/  R2UR UR8, R21 ;  /* 0x00000000150872ca */ /* 0x000fe200000e0000 */
[----:B------:R-:W-:Y:S01]  /*9000*/  VIADD R6, R6, 0x1 ;  /* 0x0000000106067836 */ /* 0x000fe20000000000 */
[----:B------:R-:W-:Y:S01]  /*9010*/  R2UR UR11, R18 ;  /* 0x00000000120b72ca */ /* 0x000fe200000e0000 */
[----:B------:R-:W-:Y:S01]  /*9020*/  UIADD3.X UR25, URZ, UR23, URZ, UP1, !UPT ;  /* 0x000000173f197290 */ /* 0x000fe20008ffe43f */
[----:B------:R-:W-:Y:S01]  /*9030*/  R2UR UR10, R20 ;  /* 0x00000000140a72ca */ /* 0x000fe200000e0000 */
[----:B------:R-:W-:Y:S01]  /*9040*/  UMOV UR6, 0x0 ;  /* 0x0000000000067882 */ /* 0x000fe20000000000 */
[----:B------:R-:W-:Y:S01]  /*9050*/  R2UR UR12, R8 ;  /* 0x00000000080c72ca */ /* 0x000fe200000e0000 */
[----:B------:R-:W-:Y:S01]  /*9060*/  UMOV UR7, 0x10000000 ;  /* 0x1000000000077882 */ /* 0x000fe20000000000 */
[----:B------:R-:W-:Y:S01]  /*9070*/  R2UR UR19, R15 ;  /* 0x000000000f1372ca */ /* 0x000fe200000e0000 */
[----:B------:R-:W-:Y:S01]  /*9080*/  VIADD R20, R20, 0x40 ;  /* 0x0000004014147836 */ /* 0x000fe20000000000 */
[----:B------:R-:W-:Y:S01]  /*9090*/  ISETP.GT.AND P3, PT, R4, 0x1, PT ;  /* 0x000000010400780c */ /* 0x000fe20003f64270 */
[----:B------:R-:W-:Y:S01]  /*90a0*/  UIADD3 UR14, UR5, 0x180, URZ ;  /* 0x00000180050e7890 */ /* 0x000fe2000fffe03f */
[----:B------:R-:W-:Y:S01]  /*90b0*/  ISETP.NE.AND P1, PT, R6, 0x9, PT ;  /* 0x000000090600780c */ /* 0x000fe20003f25270 */
[----:B------:R-:W-:-:S02]  /*90c0*/  UIADD3.X UR5, URZ, UR23, URZ, UP0, !UPT ;  /* 0x000000173f057290 */ /* 0x000fc400087fe43f */
[----:B------:R-:W-:Y:S01]  /*90d0*/  UIADD3 UR15, UR8, 0x12180, URZ ;  /* 0x00012180080f7890 */ /* 0x000fe2000fffe03f */
[----:B------:R-:W-:Y:S02]  /*90e0*/  SEL R14, RZ, 0x1, P1 ;  /* 0x00000001ff0e7807 */ /* 0x000fe40000800000 */
[----:B------:R-:W-:Y:S01]  /*90f0*/  UMOV UR8, UR14 ;  /* 0x0000000e00087c82 */ /* 0x000fe20008000000 */
[----:B------:R-:W-:Y:S02]  /*9100*/  SEL R6, R6, RZ, P1 ;  /* 0x000000ff06067207 */ /* 0x000fe40000800000 */
[----:B------:R-:W-:Y:S01]  /*9110*/  LOP3.LUT R5, R5, R14, RZ, 0x3c, !PT ;  /* 0x0000000e05057212 */ /* 0x000fe200078e3cff */
[----:B------:R0:W-:Y:S02]  /*9120*/  UTMALDG.3D [UR8], [UR4], desc[UR6] ;  /* 0x00000608040075b4 */ /* 0x0001e40008011000 */
[----:B0-----:R-:W-:Y:S01]  /*9130*/  UMOV UR8, UR15 ;  /* 0x0000000f00087c82 */ /* 0x001fe20008000000 */
[----:B------:R-:W-:-:S02]  /*9140*/  UMOV UR11, UR19 ;  /* 0x00000013000b7c82 */ /* 0x000fc40008000000 */
[----:B------:R0:W-:Y:S02]  /*9150*/  UTMALDG.3D [UR8], [UR24], desc[UR6] ;  /* 0x00000608180075b4 */ /* 0x0001e40008011000 */
[----:B0-----:R-:W-:Y:S05]  /*9160*/  @P3 BRA `(.L_x_302) ;  /* 0xfffffffc00483947 */ /* 0x001fea000383ffff */
.L_x_298:
[----:B------:R-:W-:Y:S05]  /*9170*/  BSYNC B1 ;  /* 0x0000000000017941 */ /* 0x000fea0003800000 */
.L_x_297:
[----:B------:R-:W-:Y:S01]  /*9180*/  LOP3.LUT P3, RZ, R13, 0xff, RZ, 0xc0, !PT ;  /* 0x000000ff0dff7812 */ /* 0x000fe2000786c0ff */
[----:B------:R-:W-:Y:S01]  /*9190*/  IMAD.IADD R12, R3, 0x1, R12 ;  /* 0x00000001030c7824 */ /* 0x000fe200078e020c */
[----:B------:R-:W-:Y:S01]  /*91a0*/  IADD3 R16, P4, R16, UR20, RZ ;  /* 0x0000001410107c10 */ /* 0x000fe2000ff9e0ff */
[----:B------:R-:W-:Y:S01]  /*91b0*/  ULDC.64 UR4, c[0x0][0x650] ;  /* 0x0001940000047ab9 */ /* 0x000fe20000000a00 */
[----:B------:R-:W-:Y:S01]  /*91c0*/  BSSY B1, `(.L_x_303) ;  /* 0x000006a000017945 */ /* 0x000fe20003800000 */
[----:B------:R-:W-:Y:S01]  /*91d0*/  IMAD.MOV.U32 R9, RZ, RZ, -0x1 ;  /* 0xffffffffff097424 */ /* 0x000fe200078e00ff */
[----:B------:R-:W-:Y:S01]  /*91e0*/  ISETP.GT.U32.AND P1, PT, R12, 0x8, PT ;  /* 0x000000080c00780c */ /* 0x000fe20003f24070 */
[----:B------:R-:W-:Y:S01]  /*91f0*/  IMAD.MOV.U32 R8, RZ, RZ, -0x1 ;  /* 0xffffffffff087424 */ /* 0x000fe200078e00ff */
[----:B------:R-:W-:Y:S02]  /*9200*/  IADD3.X R17, R17, UR13, RZ, P4, !PT ;  /* 0x0000000d11117c10 */ /* 0x000fe4000a7fe4ff */
[----:B------:R-:W-:-:S02]  /*9210*/  ISETP.LT.U32.AND P1, PT, R3, 0x9, P1 ;  /* 0x000000090300780c */ /* 0x000fc40000f21070 */
[----:B------:R-:W-:Y:S01]  /*9220*/  PRMT R13, RZ, 0x7610, R13 ;  /* 0x00007610ff0d7816 */ /* 0x000fe2000000000d */
[----:B------:R-:W0:Y:S01]  /*9230*/  @P3 S2R R5, SR_CgaCtaId ;  /* 0x0000000000053919 */ /* 0x000e220000008800 */
[----:B------:R-:W-:-:S04]  /*9240*/  @P3 MOV R4, 0x400 ;  /* 0x0000040000043802 */ /* 0x000fc80000000f00 */
[----:B0-----:R-:W-:Y:S01]  /*9250*/  @P3 LEA R6, R5, R4, 0x18 ;  /* 0x0000000405063211 */ /* 0x001fe200078ec0ff */
[----:B------:R-:W-:-:S03]  /*9260*/  IMAD.WIDE.U32 R4, R12, 0x38e38e39, RZ ;  /* 0x38e38e390c047825 */ /* 0x000fc600078e00ff */
[----:B------:R0:W-:Y:S01]  /*9270*/  @P3 SYNCS.ARRIVE.TRANS64.A1T0 RZ, [R6+URZ+0xa8], RZ ;  /* 0x0000a8ff06ff39a7 */ /* 0x0001e2000810003f */
[----:B------:R-:W-:Y:S02]  /*9280*/  ISETP.GE.U32.AND P3, PT, R3, 0x9, PT ;  /* 0x000000090300780c */ /* 0x000fe40003f66070 */
[----:B------:R-:W-:Y:S02]  /*9290*/  SHF.R.U32.HI R7, RZ, 0x1, R5 ;  /* 0x00000001ff077819 */ /* 0x000fe40000011605 */
[----:B------:R-:W-:Y:S02]  /*92a0*/  SEL R5, RZ, 0x1, !P1 ;  /* 0x00000001ff057807 */ /* 0x000fe40004800000 */
[----:B------:R-:W-:Y:S01]  /*92b0*/  ISETP.GE.U32.AND P1, PT, R16, UR4, PT ;  /* 0x0000000410007c0c */ /* 0x000fe2000bf26070 */
[----:B------:R-:W-:Y:S01]  /*92c0*/  IMAD R12, R7, -0x9, R12 ;  /* 0xfffffff7070c7824 */ /* 0x000fe200078e020c */
[----:B------:R-:W-:Y:S02]  /*92d0*/  LOP3.LUT R0, R0, R5, RZ, 0x3c, !PT ;  /* 0x0000000500007212 */ /* 0x000fe400078e3cff */
[----:B------:R-:W-:-:S02]  /*92e0*/  ISETP.GE.U32.AND.EX P1, PT, R17, UR5, PT, P1 ;  /* 0x0000000511007c0c */ /* 0x000fc4000bf26110 */
[----:B------:R-:W-:Y:S02]  /*92f0*/  PRMT R4, RZ, 0x7610, R4 ;  /* 0x00007610ff047816 */ /* 0x000fe40000000004 */
[----:B------:R-:W-:Y:S01]  /*9300*/  @P3 LOP3.LUT R0, R0, 0x1, R7, 0x78, !PT ;  /* 0x0000000100003812 */ /* 0x000fe200078e7807 */
[----:B------:R-:W-:-:S08]  /*9310*/  IMAD.MOV.U32 R7, RZ, RZ, -0x1 ;  /* 0xffffffffff077424 */ /* 0x000fd000078e00ff */
[----:B0-----:R-:W-:Y:S05]  /*9320*/  @P1 BRA `(.L_x_304) ;  /* 0x00000004004c1947 */ /* 0x001fea0003800000 */
[----:B------:R-:W-:Y:S01]  /*9330*/  ULDC.64 UR4, c[0x0][0x628] ;  /* 0x00018a0000047ab9 */ /* 0x000fe20000000a00 */
[----:B------:R-:W0:Y:S01]  /*9340*/  S2R R15, SR_CTAID.X ;  /* 0x00000000000f7919 */ /* 0x000e220000002500 */
[----:B------:R-:W-:Y:S01]  /*9350*/  ISETP.NE.U32.AND P1, PT, RZ, UR4, PT ;  /* 0x00000004ff007c0c */ /* 0x000fe2000bf25070 */
[----:B------:R-:W-:Y:S01]  /*9360*/  ULDC UR7, c[0x0][0x630] ;  /* 0x00018c0000077ab9 */ /* 0x000fe20000000800 */
[----:B------:R-:W-:Y:S01]  /*9370*/  IMAD.MOV.U32 R4, RZ, RZ, R16 ;  /* 0x000000ffff047224 */ /* 0x000fe200078e0010 */
[----:B------:R-:W1:Y:S01]  /*9380*/  S2R R14, SR_CTAID.Y ;  /* 0x00000000000e7919 */ /* 0x000e620000002600 */
[----:B------:R-:W-:Y:S01]  /*9390*/  ISETP.NE.AND.EX P1, PT, RZ, UR5, PT, P1 ;  /* 0x00000005ff007c0c */ /* 0x000fe2000bf25310 */
[----:B------:R-:W-:-:S12]  /*93a0*/  IMAD.MOV.U32 R5, RZ, RZ, R17 ;  /* 0x000000ffff057224 */ /* 0x000fd800078e0011 */
[----:B------:R-:W-:Y:S05]  /*93b0*/  @!P1 BRA `(.L_x_305) ;  /* 0x0000000000289947 */ /* 0x000fea0003800000 */
[----:B------:R-:W-:Y:S02]  /*93c0*/  ULDC UR6, c[0x0][0x634] ;  /* 0x00018d0000067ab9 */ /* 0x000fe40000000800 */
[----:B------:R-:W-:-:S05]  /*93d0*/  IADD3 R9, P1, R16, UR6, RZ ;  /* 0x0000000610097c10 */ /* 0x000fca000ff3e0ff */
[----:B------:R-:W-:-:S04]  /*93e0*/  IMAD.X R21, RZ, RZ, R17, P1 ;  /* 0x000000ffff157224 */ /* 0x000fc800008e0611 */
[----:B------:R-:W-:-:S04]  /*93f0*/  IMAD.WIDE.U32 R6, R21, UR4, RZ ;  /* 0x0000000415067c25 */ /* 0x000fc8000f8e00ff */
[----:B------:R-:W-:-:S04]  /*9400*/  IMAD.WIDE.U32 R6, P1, R9, UR5, R6 ;  /* 0x0000000509067c25 */ /* 0x000fc8000f820006 */
[----:B------:R-:W-:-:S04]  /*9410*/  IMAD.WIDE.U32 R8, R9, UR4, RZ ;  /* 0x0000000409087c25 */ /* 0x000fc8000f8e00ff */
[----:B------:R-:W-:Y:S01]  /*9420*/  IMAD.X R5, RZ, RZ, RZ, P1 ;  /* 0x000000ffff057224 */ /* 0x000fe200008e06ff */
[----:B------:R-:W-:Y:S01]  /*9430*/  IADD3 RZ, P1, R9, R6, RZ ;  /* 0x0000000609ff7210 */ /* 0x000fe20007f3e0ff */
[----:B------:R-:W-:-:S04]  /*9440*/  IMAD.MOV.U32 R4, RZ, RZ, R7 ;  /* 0x000000ffff047224 */ /* 0x000fc800078e0007 */
[----:B------:R-:W-:-:S08]  /*9450*/  IMAD.WIDE.U32.X R4, R21, UR5, R4, P1 ;  /* 0x0000000515047c25 */ /* 0x000fd000088e0404 */
.L_x_305:
[--C-:B------:R-:W-:Y:S01]  /*9460*/  SHF.R.U64 R8, R4, UR7, R5.reuse ;  /* 0x0000000704087c19 */ /* 0x100fe20008001205 */
[----:B------:R-:W-:Y:S01]  /*9470*/  ULDC.64 UR4, c[0x0][0x620] ;  /* 0x0001880000047ab9 */ /* 0x000fe20000000a00 */
[----:B------:R-:W-:Y:S01]  /*9480*/  SHF.R.U32.HI R4, RZ, UR7, R5 ;  /* 0x00000007ff047c19 */ /* 0x000fe20008011605 */
[----:B------:R-:W2:Y:S01]  /*9490*/  LDC R24, c[0x0][0x144] ;  /* 0x00005100ff187b82 */ /* 0x000ea20000000800 */
[----:B------:R-:W-:Y:S01]  /*94a0*/  IADD3 R7, P1, RZ, -R8, RZ ;  /* 0x80000008ff077210 */ /* 0x000fe20007f3e0ff */
[----:B------:R-:W-:Y:S01]  /*94b0*/  ULDC.64 UR8, c[0x0][0x640] ;  /* 0x0001900000087ab9 */ /* 0x000fe20000000a00 */
[----:B0-----:R-:W-:Y:S01]  /*94c0*/  I2FP.F32.U32 R9, R15 ;  /* 0x0000000f00097245 */ /* 0x001fe20000201000 */
[----:B------:R-:W-:Y:S02]  /*94d0*/  ULDC UR6, c[0x0][0x608] ;  /* 0x0001820000067ab9 */ /* 0x000fe40000000800 */
[----:B------:R-:W-:Y:S01]  /*94e0*/  IMAD.X R4, RZ, RZ, ~R4, P1 ;  /* 0x000000ffff047224 */ /* 0x000fe200008e0e04 */
[----:B------:R-:W-:Y:S01]  /*94f0*/  ISETP.NE.U32.AND P1, PT, RZ, UR8, PT ;  /* 0x00000008ff007c0c */ /* 0x000fe2000bf25070 */
[----:B------:R-:W0:Y:S02]  /*9500*/  LDC R21, c[0x0][0x148] ;  /* 0x00005200ff157b82 */ /* 0x000e240000000800 */
[----:B------:R-:W-:Y:S01]  /*9510*/  IMAD R6, R4, UR4, RZ ;  /* 0x0000000404067c24 */ /* 0x000fe2000f8e02ff */
[----:B------:R-:W-:Y:S01]  /*9520*/  ISETP.NE.AND.EX P1, PT, RZ, UR9, PT, P1 ;  /* 0x00000009ff007c0c */ /* 0x000fe2000bf25310 */
[----:B------:R-:W-:Y:S01]  /*9530*/  IMAD.WIDE.U32 R4, R7, UR4, R16 ;  /* 0x0000000407047c25 */ /* 0x000fe2000f8e0010 */
[----:B------:R-:W-:-:S03]  /*9540*/  ULDC UR4, c[0x0][0x150] ;  /* 0x0000540000047ab9 */ /* 0x000fc60000000800 */
[----:B------:R-:W-:Y:S02]  /*9550*/  IMAD R7, R7, UR5, R6 ;  /* 0x0000000507077c24 */ /* 0x000fe4000f8e0206 */
[----:B------:R-:W-:Y:S01]  /*9560*/  FMUL R6, R9, UR4 ;  /* 0x0000000409067c20 */ /* 0x000fe20008400000 */
[----:B------:R-:W-:Y:S01]  /*9570*/  ULDC UR4, c[0x0][0x618] ;  /* 0x0001860000047ab9 */ /* 0x000fe20000000800 */
[----:B------:R-:W-:Y:S01]  /*9580*/  ULDC UR5, c[0x0][0x154] ;  /* 0x0000550000057ab9 */ /* 0x000fe20000000800 */
[----:B------:R-:W-:-:S03]  /*9590*/  IMAD.IADD R5, R5, 0x1, R7 ;  /* 0x0000000105057824 */ /* 0x000fc600078e0207 */
[----:B------:R-:W3:Y:S02]  /*95a0*/  F2I.U32.TRUNC.NTZ R6, R6 ;  /* 0x0000000600067305 */ /* 0x000ee4000020f000 */
[----:B------:R-:W-:Y:S02]  /*95b0*/  SHF.R.U64 R9, R4, UR4, R5 ;  /* 0x0000000404097c19 */ /* 0x000fe40008001205 */
[----:B-1----:R-:W-:-:S05]  /*95c0*/  I2FP.F32.U32 R4, R14 ;  /* 0x0000000e00047245 */ /* 0x002fca0000201000 */
[----:B------:R-:W-:Y:S01]  /*95d0*/  FMUL R22, R4, UR5 ;  /* 0x0000000504167c20 */ /* 0x000fe20008400000 */
[----:B------:R-:W-:Y:S01]  /*95e0*/  SHF.R.U32.HI R4, RZ, UR4, R5 ;  /* 0x00000004ff047c19 */ /* 0x000fe20008011605 */
[----:B------:R-:W-:-:S03]  /*95f0*/  ULDC UR4, c[0x0][0x658] ;  /* 0x0001960000047ab9 */ /* 0x000fc60000000800 */
[--C-:B------:R-:W-:Y:S01]  /*9600*/  SHF.R.U64 R20, R9, UR6, R4.reuse ;  /* 0x0000000609147c19 */ /* 0x100fe20008001204 */
[----:B------:R-:W1:Y:S01]  /*9610*/  F2I.U32.TRUNC.NTZ R22, R22 ;  /* 0x0000001600167305 */ /* 0x000e62000020f000 */
[----:B------:R-:W-:Y:S01]  /*9620*/  SHF.R.U32.HI R5, RZ, UR6, R4 ;  /* 0x00000006ff057c19 */ /* 0x000fe20008011604 */
[----:B---3--:R-:W-:-:S03]  /*9630*/  IMAD.MOV R6, RZ, RZ, -R6 ;  /* 0x000000ffff067224 */ /* 0x008fc600078e0a06 */
[----:B------:R-:W-:Y:S01]  /*9640*/  SHF.R.U64 R18, R20, UR4, R5 ;  /* 0x0000000414127c19 */ /* 0x000fe20008001205 */
[----:B--2---:R-:W-:Y:S01]  /*9650*/  IMAD R15, R24, R6, R15 ;  /* 0x00000006180f7224 */ /* 0x004fe200078e020f */
[----:B------:R-:W-:-:S03]  /*9660*/  SHF.R.U32.HI R23, RZ, UR4, R5 ;  /* 0x00000004ff177c19 */ /* 0x000fc60008011605 */
[----:B------:R-:W-:Y:S02]  /*9670*/  IMAD.MOV.U32 R4, RZ, RZ, R18 ;  /* 0x000000ffff047224 */ /* 0x000fe400078e0012 */
[----:B------:R-:W-:Y:S01]  /*9680*/  IMAD.MOV.U32 R5, RZ, RZ, R23 ;  /* 0x000000ffff057224 */ /* 0x000fe200078e0017 */
[----:B-1----:R-:W-:Y:S06]  /*9690*/  @!P1 BRA `(.L_x_306) ;  /* 0x0000000000289947 */ /* 0x002fec0003800000 */
[----:B------:R-:W-:Y:S02]  /*96a0*/  ULDC UR4, c[0x0][0x64c] ;  /* 0x0001930000047ab9 */ /* 0x000fe40000000800 */
[----:B------:R-:W-:-:S05]  /*96b0*/  IADD3 R5, P1, R18, UR4, RZ ;  /* 0x0000000412057c10 */ /* 0x000fca000ff3e0ff */
[----:B------:R-:W-:-:S04]  /*96c0*/  IMAD.X R23, RZ, RZ, R23, P1 ;  /* 0x000000ffff177224 */ /* 0x000fc800008e0617 */
[----:B------:R-:W-:-:S04]  /*96d0*/  IMAD.WIDE.U32 R6, R23, UR8, RZ ;  /* 0x0000000817067c25 */ /* 0x000fc8000f8e00ff */
[----:B------:R-:W-:-:S04]  /*96e0*/  IMAD.WIDE.U32 R6, P1, R5, UR9, R6 ;  /* 0x0000000905067c25 */ /* 0x000fc8000f820006 */
[----:B------:R-:W-:-:S04]  /*96f0*/  IMAD.WIDE.U32 R4, R5, UR8, RZ ;  /* 0x0000000805047c25 */ /* 0x000fc8000f8e00ff */
[----:B------:R-:W-:Y:S01]  /*9700*/  IMAD.MOV.U32 R4, RZ, RZ, R7 ;  /* 0x000000ffff047224 */ /* 0x000fe200078e0007 */
[----:B------:R-:W-:Y:S01]  /*9710*/  IADD3 RZ, P3, R5, R6, RZ ;  /* 0x0000000605ff7210 */ /* 0x000fe20007f7e0ff */
[----:B------:R-:W-:-:S04]  /*9720*/  IMAD.X R5, RZ, RZ, RZ, P1 ;  /* 0x000000ffff057224 */ /* 0x000fc800008e06ff */
[----:B------:R-:W-:-:S08]  /*9730*/  IMAD.WIDE.U32.X R4, R23, UR9, R4, P3 ;  /* 0x0000000917047c25 */ /* 0x000fd000098e0404 */
.L_x_306:
[----:B------:R-:W-:Y:S01]  /*9740*/  ISETP.NE.AND P1, PT, R2, 0x1, PT ;  /* 0x000000010200780c */ /* 0x000fe20003f25270 */
[----:B------:R-:W-:Y:S01]  /*9750*/  ULDC UR4, c[0x0][0x648] ;  /* 0x0001920000047ab9 */ /* 0x000fe20000000800 */
[----:B------:R-:W-:Y:S01]  /*9760*/  LOP3.LUT R20, R20, UR17, RZ, 0xc0, !PT ;  /* 0x0000001114147c12 */ /* 0x000fe2000f8ec0ff */
[----:B------:R-:W-:Y:S01]  /*9770*/  IMAD.MOV R22, RZ, RZ, -R22 ;  /* 0x000000ffff167224 */ /* 0x000fe200078e0a16 */
[----:B------:R-:W-:Y:S01]  /*9780*/  SHF.R.U64 R5, R4, UR4, R5 ;  /* 0x0000000404057c19 */ /* 0x000fe20008001205 */
[----:B------:R-:W-:Y:S01]  /*9790*/  ULDC UR4, c[0x0][0x638] ;  /* 0x00018e0000047ab9 */ /* 0x000fe20000000800 */
[----:B------:R-:W-:Y:S01]  /*97a0*/  LOP3.LUT R9, R9, UR16, RZ, 0xc0, !PT ;  /* 0x0000001009097c12 */ /* 0x000fe2000f8ec0ff */
[----:B------:R-:W-:Y:S01]  /*97b0*/  ULDC UR5, c[0x0][0x610] ;  /* 0x0001840000057ab9 */ /* 0x000fe20000000800 */
[----:B------:R-:W-:Y:S02]  /*97c0*/  IMAD.MOV.U32 R4, RZ, RZ, 0x1 ;  /* 0x00000001ff047424 */ /* 0x000fe400078e00ff */
[----:B------:R-:W-:-:S02]  /*97d0*/  IMAD.MOV R7, RZ, RZ, -R5 ;  /* 0x000000ffff077224 */ /* 0x000fc400078e0a05 */
[----:B------:R-:W-:Y:S02]  /*97e0*/  IMAD R20, R5, UR18, R20 ;  /* 0x0000001205147c24 */ /* 0x000fe4000f8e0214 */
[----:B0-----:R-:W-:Y:S02]  /*97f0*/  @P1 IMAD R15, R21, R22, R14 ;  /* 0x00000016150f1224 */ /* 0x001fe400078e020e */
[----:B------:R-:W-:Y:S01]  /*9800*/  IMAD R18, R7, UR4, R18 ;  /* 0x0000000407127c24 */ /* 0x000fe2000f8e0212 */
[----:B------:R-:W-:Y:S01]  /*9810*/  ULDC UR4, c[0x0][0x600] ;  /* 0x0001800000047ab9 */ /* 0x000fe20000000800 */
[----:B------:R-:W-:Y:S02]  /*9820*/  IMAD R15, R20, UR5, R15 ;  /* 0x00000005140f7c24 */ /* 0x000fe4000f8e020f */
[----:B------:R-:W-:-:S05]  /*9830*/  IMAD R18, R18, UR4, R9 ;  /* 0x0000000412127c24 */ /* 0x000fca000f8e0209 */
[----:B------:R-:W-:Y:S02]  /*9840*/  SEL R9, R18, R15, !P1 ;  /* 0x0000000f12097207 */ /* 0x000fe40004800000 */
[----:B------:R-:W-:-:S07]  /*9850*/  SEL R7, R15, R18, !P1 ;  /* 0x000000120f077207 */ /* 0x000fce0004800000 */
.L_x_304:
[----:B------:R-:W-:Y:S05]  /*9860*/  BSYNC B1 ;  /* 0x0000000000017941 */ /* 0x000fea0003800000 */
.L_x_303:
[----:B------:R-:W-:-:S13]  /*9870*/  LOP3.LUT P1, RZ, R4, 0xff, RZ, 0xc0, !PT ;  /* 0x000000ff04ff7812 */ /* 0x000fda000782c0ff */
[----:B------:R-:W-:Y:S05]  /*9880*/  @P1 BRA `(.L_x_307) ;  /* 0xfffffff4004c1947 */ /* 0x000fea000383ffff */
[----:B------:R-:W-:Y:S05]  /*9890*/  BSYNC B0 ;  /* 0x0000000000007941 */ /* 0x000fea0003800000 */
.L_x_295:
[----:B------:R-:W-:-:S03]  /*98a0*/  UMOV UR4, 0xffffffff ;  /* 0xffffffff00047882 */ /* 0x000fc60000000000 */
[----:B------:R-:W-:Y:S05]  /*98b0*/  BRA.DIV UR4, `(.L_x_308) ;  /* 0x0000000604c87947 */ /* 0x000fea000b800000 */
[----:B------:R-:W-:-:S13]  /*98c0*/  ELECT P6, URZ, PT ;  /* 0x00000000003f782f */ /* 0x000fda00038c0000 */
.L_x_327:
[----:B------:R-:W-:Y:S04]  /*98d0*/  BSSY B0, `(.L_x_309) ;  /* 0x0000058000007945 */ /* 0x000fe80003800000 */
[----:B------:R-:W-:Y:S05]  /*98e0*/  @!P6 BRA `(.L_x_310) ;  /* 0x000000040058e947 */ /* 0x000fea0003800000 */
[----:B------:R-:W-:-:S04]  /*98f0*/  LOP3.LUT R19, R19, 0x2, RZ, 0xfc, !PT ;  /* 0x0000000213137812 */ /* 0x000fc800078efcff */
[----:B------:R-:W-:-:S13]  /*9900*/  ISETP.NE.AND P0, PT, R19, 0x3, PT ;  /* 0x000000031300780c */ /* 0x000fda0003f05270 */
[----:B------:R-:W-:Y:S05]  /*9910*/  @!P0 BRA `(.L_x_311) ;  /* 0x0000000000048947 */ /* 0x000fea0003800000 */
[----:B------:R-:W-:Y:S01]  /*9920*/  BPT.TRAP 0x1 ;  /* 0x000000040000795c */ /* 0x000fe20000300000 */
.L_x_311:
[----:B------:R-:W0:Y:S01]  /*9930*/  S2R R3, SR_CgaCtaId ;  /* 0x0000000000037919 */ /* 0x000e220000008800 */
[----:B------:R-:W-:-:S04]  /*9940*/  MOV R2, 0x400 ;  /* 0x0000040000027802 */ /* 0x000fc80000000f00 */
[----:B0-----:R-:W-:Y:S02]  /*9950*/  LEA R3, R3, R2, 0x18 ;  /* 0x0000000203037211 */ /* 0x001fe400078ec0ff */
[----:B------:R-:W-:-:S03]  /*9960*/  SHF.L.U32 R2, R0, 0x1f, RZ ;  /* 0x0000001f00027819 */ /* 0x000fc600000006ff */
[----:B------:R-:W-:-:S04]  /*9970*/  VIADD R3, R3, 0x48 ;  /* 0x0000004803037836 */ /* 0x000fc80000000000 */
[C---:B------:R-:W-:Y:S02]  /*9980*/  IMAD R7, R12.reuse, 0x8, R3 ;  /* 0x000000080c077824 */ /* 0x040fe400078e0203 */
[----:B------:R-:W-:Y:S02]  /*9990*/  VIADD R12, R12, 0x1 ;  /* 0x000000010c0c7836 */ /* 0x000fe40000000000 */
[----:B------:R-:W0:Y:S03]  /*99a0*/  SYNCS.PHASECHK.TRANS64.TRYWAIT P0, [R7+URZ], R2 ;  /* 0x00000002070075a7 */ /* 0x000e26000800017f */
[----:B------:R-:W-:-:S04]  /*99b0*/  ISETP.NE.AND P1, PT, R12, 0x9, PT ;  /* 0x000000090c00780c */ /* 0x000fc80003f25270 */
[----:B------:R-:W-:Y:S02]  /*99c0*/  SEL R5, RZ, 0x1, P1 ;  /* 0x00000001ff057807 */ /* 0x000fe40000800000 */
[----:B------:R-:W-:Y:S02]  /*99d0*/  SEL R12, R12, RZ, P1 ;  /* 0x000000ff0c0c7207 */ /* 0x000fe40000800000 */
[----:B------:R-:W-:-:S03]  /*99e0*/  LOP3.LUT R5, R0, R5, RZ, 0x3c, !PT ;  /* 0x0000000500057212 */ /* 0x000fc600078e3cff */
[----:B------:R-:W-:Y:S01]  /*99f0*/  IMAD R9, R12, 0x8, R3 ;  /* 0x000000080c097824 */ /* 0x000fe200078e0203 */
[----:B------:R-:W-:Y:S01]  /*9a00*/  SHF.L.U32 R4, R5, 0x1f, RZ ;  /* 0x0000001f05047819 */ /* 0x000fe200000006ff */
[----:B0-----:R-:W-:Y:S06]  /*9a10*/  @!P0 BRA `(.L_x_312) ;  /* 0x0000000400908947 */ /* 0x001fec0003800000 */
.L_x_328:
[----:B------:R-:W1:Y:S01]  /*9a20*/  SYNCS.PHASECHK.TRANS64.TRYWAIT P0, [R9+URZ], R4 ;  /* 0x00000004090075a7 */ /* 0x000e62000800017f */
[----:B------:R-:W-:-:S05]  /*9a30*/  VIADD R0, R12, 0x1 ;  /* 0x000000010c007836 */ /* 0x000fca0000000000 */
[----:B------:R-:W-:-:S04]  /*9a40*/  ISETP.NE.AND P1, PT, R0, 0x9, PT ;  /* 0x000000090000780c */ /* 0x000fc80003f25270 */
[----:B0-----:R-:W-:Y:S02]  /*9a50*/  SEL R2, RZ, 0x1, P1 ;  /* 0x00000001ff027807 */ /* 0x001fe40000800000 */
[----:B------:R-:W-:Y:S02]  /*9a60*/  SEL R0, R0, RZ, P1 ;  /* 0x000000ff00007207 */ /* 0x000fe40000800000 */
[----:B------:R-:W-:-:S03]  /*9a70*/  LOP3.LUT R7, R5, R2, RZ, 0x3c, !PT ;  /* 0x0000000205077212 */ /* 0x000fc600078e3cff */
[----:B------:R-:W-:Y:S01]  /*9a80*/  IMAD R6, R0, 0x8, R3 ;  /* 0x0000000800067824 */ /* 0x000fe200078e0203 */
[----:B------:R-:W-:Y:S01]  /*9a90*/  SHF.L.U32 R5, R7, 0x1f, RZ ;  /* 0x0000001f07057819 */ /* 0x000fe200000006ff */
[----:B-1----:R-:W-:Y:S06]  /*9aa0*/  @!P0 BRA `(.L_x_313) ;  /* 0x0000000400808947 */ /* 0x002fec0003800000 */
.L_x_329:
[----:B------:R-:W1:Y:S01]  /*9ab0*/  SYNCS.PHASECHK.TRANS64.TRYWAIT P0, [R6+URZ], R5 ;  /* 0x00000005060075a7 */ /* 0x000e62000800017f */
[----:B------:R-:W-:-:S05]  /*9ac0*/  VIADD R0, R0, 0x1 ;  /* 0x0000000100007836 */ /* 0x000fca0000000000 */
[----:B------:R-:W-:-:S04]  /*9ad0*/  ISETP.NE.AND P1, PT, R0, 0x9, PT ;  /* 0x000000090000780c */ /* 0x000fc80003f25270 */
[----:B------:R-:W-:Y:S02]  /*9ae0*/  SEL R2, RZ, 0x1, P1 ;  /* 0x00000001ff027807 */ /* 0x000fe40000800000 */
[----:B------:R-:W-:Y:S02]  /*9af0*/  SEL R0, R0, RZ, P1 ;  /* 0x000000ff00007207 */ /* 0x000fe40000800000 */
[----:B------:R-:W-:-:S03]  /*9b00*/  LOP3.LUT R7, R7, R2, RZ, 0x3c, !PT ;  /* 0x0000000207077212 */ /* 0x000fc600078e3cff */
[----:B0-----:R-:W-:Y:S01]  /*9b10*/  IMAD R9, R0, 0x8, R3 ;  /* 0x0000000800097824 */ /* 0x001fe200078e0203 */
[----:B------:R-:W-:Y:S01]  /*9b20*/  SHF.L.U32 R4, R7, 0x1f, RZ ;  /* 0x0000001f07047819 */ /* 0x000fe200000006ff */
[----:B-1----:R-:W-:Y:S06]  /*9b30*/  @!P0 BRA `(.L_x_314) ;  /* 0x0000000400708947 */ /* 0x002fec0003800000 */
.L_x_330:
        /* <DEDUP_REMOVED lines=9> */
.L_x_331:
        /* <DEDUP_REMOVED lines=9> */
.L_x_332:
        /* <DEDUP_REMOVED lines=9> */
.L_x_333:
        /* <DEDUP_REMOVED lines=9> */
.L_x_334:
[----:B------:R-:W1:Y:S01]  /*9d80*/  SYNCS.PHASECHK.TRANS64.TRYWAIT P0, [R9+URZ], R4 ;  /* 0x00000004090075a7 */ /* 0x000e62000800017f */
[----:B------:R-:W-:-:S05]  /*9d90*/  VIADD R0, R0, 0x1 ;  /* 0x0000000100007836 */ /* 0x000fca0000000000 */
[----:B------:R-:W-:-:S04]  /*9da0*/  ISETP.NE.AND P1, PT, R0, 0x9, PT ;  /* 0x000000090000780c */ /* 0x000fc80003f25270 */
[----:B------:R-:W-:Y:S02]  /*9db0*/  SEL R2, RZ, 0x1, P1 ;  /* 0x00000001ff027807 */ /* 0x000fe40000800000 */
[----:B------:R-:W-:Y:S02]  /*9dc0*/  SEL R0, R0, RZ, P1 ;  /* 0x000000ff00007207 */ /* 0x000fe40000800000 */
[----:B------:R-:W-:Y:S01]  /*9dd0*/  LOP3.LUT R2, R7, R2, RZ, 0x3c, !PT ;  /* 0x0000000207027212 */ /* 0x000fe200078e3cff */
[----:B-1----:R-:W-:Y:S06]  /*9de0*/  @!P0 BRA `(.L_x_319) ;  /* 0x0000000400288947 */ /* 0x002fec0003800000 */
.L_x_335:
[----:B------:R-:W-:Y:S01]  /*9df0*/  IMAD R3, R0, 0x8, R3 ;  /* 0x0000000800037824 */ /* 0x000fe200078e0203 */
[----:B------:R-:W-:-:S07]  /*9e00*/  SHF.L.U32 R0, R2, 0x1f, RZ ;  /* 0x0000001f02007819 */ /* 0x000fce00000006ff */
.L_x_320:
[----:B--2---:R2:W3:Y:S02]  /*9e10*/  SYNCS.PHASECHK.TRANS64.TRYWAIT P0, [R3+URZ], R0 ;  /* 0x00000000030075a7 */ /* 0x0044e4000800017f */
[----:B---3--:R-:W-:Y:S05]  /*9e20*/  @!P0 NANOSLEEP.SYNCS 0x989680 ;  /* 0x009896800000895d */ /* 0x008fea0003900000 */
[----:B------:R-:W3:Y:S02]  /*9e30*/  @!P0 SYNCS.PHASECHK.TRANS64 P0, [R3+URZ], R0 ;  /* 0x00000000030085a7 */ /* 0x000ee4000800007f */
[----:B---3--:R-:W-:Y:S05]  /*9e40*/  @!P0 BRA `(.L_x_320) ;  /* 0xfffffffc00f08947 */ /* 0x008fea000383ffff */
.L_x_310:
[----:B------:R-:W-:Y:S05]  /*9e50*/  BSYNC B0 ;  /* 0x0000000000007941 */ /* 0x000fea0003800000 */
.L_x_309:
[----:B------:R-:W-:Y:S05]  /*9e60*/  EXIT ;  /* 0x000000000000794d */ /* 0x000fea0003800000 */
.L_x_18:
[----:B----4-:R4:W0:Y:S02]  /*9e70*/  SYNCS.PHASECHK.TRANS64.TRYWAIT P1, [R3+URZ], R0 ;  /* 0x00000000030075a7 */ /* 0x010824000802017f */
[----:B0-----:R-:W-:Y:S05]  /*9e80*/  @!P1 NANOSLEEP.SYNCS 0x989680 ;  /* 0x009896800000995d */ /* 0x001fea0003900000 */
[----:B------:R-:W0:Y:S02]  /*9e90*/  @!P1 SYNCS.PHASECHK.TRANS64 P1, [R3+URZ], R0 ;  /* 0x00000000030095a7 */ /* 0x000e24000802007f */
[----:B0-----:R-:W-:Y:S05]  /*9ea0*/  @!P1 BRA `(.L_x_18) ;  /* 0xfffffffc00f09947 */ /* 0x001fea000383ffff */
[----:B------:R-:W-:Y:S05]  /*9eb0*/  BRA `(.L_x_17) ;  /* 0xffffff74001c7947 */ /* 0x000fea000383ffff */
.L_x_23:
[----:B-1----:R1:W3:Y:S02]  /*9ec0*/  SYNCS.PHASECHK.TRANS64.TRYWAIT P1, [R5+URZ], R4 ;  /* 0x00000004050075a7 */ /* 0x0022e4000802017f */
[----:B---3--:R-:W-:Y:S05]  /*9ed0*/  @!P1 NANOSLEEP.SYNCS 0x989680 ;  /* 0x009896800000995d */ /* 0x008fea0003900000 */
[----:B------:R-:W3:Y:S02]  /*9ee0*/  @!P1 SYNCS.PHASECHK.TRANS64 P1, [R5+URZ], R4 ;  /* 0x00000004050095a7 */ /* 0x000ee4000802007f */
[----:B---3--:R-:W-:Y:S05]  /*9ef0*/  @!P1 BRA `(.L_x_23) ;  /* 0xfffffffc00f09947 */ /* 0x008fea000383ffff */
[----:B------:R-:W-:Y:S05]  /*9f00*/  BRA `(.L_x_22) ;  /* 0xffffff7400cc7947 */ /* 0x000fea000383ffff */
.L_x_296:
[----:B------:R-:W-:Y:S01]  /*9f10*/  BSSY B1, `(.L_x_321) ;  /* 0x0000006000017945 */ /* 0x000fe20003800000 */
[----:B------:R-:W-:-:S07]  /*9f20*/  IMAD.MOV.U32 R15, RZ, RZ, -0x1 ;  /* 0xffffffffff0f7424 */ /* 0x000fce00078e00ff */
[----:B------:R-:W-:Y:S05]  /*9f30*/  WARPSYNC.COLLECTIVE R15, `(.L_x_322) ;  /* 0x000000000f0c7348 */ /* 0x000fea0003c00000 */
[----:B------:R-:W-:Y:S02]  /*9f40*/  ELECT P6, UR62, PT ;  /* 0x00000000003e782f */ /* 0x000fe400038c0000 */
[----:B------:R-:W-:Y:S01]  /*9f50*/  MOV R14, UR62 ;  /* 0x0000003e000e7c02 */ /* 0x000fe20008000f00 */
[----:B------:R-:W-:Y:S10]  /*9f60*/  ENDCOLLECTIVE ;  /* 0x000000000000791b */ /* 0x000ff40003800000 */
.L_x_322:
[----:B------:R-:W-:Y:S05]  /*9f70*/  BSYNC B1 ;  /* 0x0000000000017941 */ /* 0x000fea0003800000 */
.L_x_321:
[----:B------:R-:W-:Y:S05]  /*9f80*/  BRA `(.L_x_323) ;  /* 0xffffffec00987947 */ /* 0x000fea000383ffff */
.L_x_299:
[----:B0-----:R0:W1:Y:S02]  /*9f90*/  SYNCS.PHASECHK.TRANS64.TRYWAIT P1, [R14+URZ+0x48], R7 ;  /* 0x000048070e0075a7 */ /* 0x001064000802017f */
[----:B-1----:R-:W-:Y:S05]  /*9fa0*/  @!P1 NANOSLEEP.SYNCS 0x989680 ;  /* 0x009896800000995d */ /* 0x002fea0003900000 */
[----:B------:R-:W1:Y:S02]  /*9fb0*/  @!P1 SYNCS.PHASECHK.TRANS64 P1, [R14+URZ+0x48], R7 ;  /* 0x000048070e0095a7 */ /* 0x000e64000802007f */
[----:B-1----:R-:W-:Y:S05]  /*9fc0*/  @!P1 BRA `(.L_x_299) ;  /* 0xfffffffc00f09947 */ /* 0x002fea000383ffff */
[----:B------:R-:W-:Y:S05]  /*9fd0*/  BRA `(.L_x_324) ;  /* 0xffffffec00cc7947 */ /* 0x000fea000383ffff */
.L_x_308:
[----:B------:R-:W-:Y:S01]  /*9fe0*/  BSSY B0, `(.L_x_325) ;  /* 0x0000006000007945 */ /* 0x000fe20003800000 */
[----:B------:R-:W-:-:S07]  /*9ff0*/  IMAD.MOV.U32 R15, RZ, RZ, -0x1 ;  /* 0xffffffffff0f7424 */ /* 0x000fce00078e00ff */
[----:B------:R-:W-:Y:S05]  /*a000*/  WARPSYNC.COLLECTIVE R15, `(.L_x_326) ;  /* 0x000000000f0c7348 */ /* 0x000fea0003c00000 */
[----:B------:R-:W-:Y:S02]  /*a010*/  ELECT P6, UR62, PT ;  /* 0x00000000003e782f */ /* 0x000fe400038c0000 */
[----:B------:R-:W-:Y:S01]  /*a020*/  MOV R14, UR62 ;  /* 0x0000003e000e7c02 */ /* 0x000fe20008000f00 */
[----:B------:R-:W-:Y:S10]  /*a030*/  ENDCOLLECTIVE ;  /* 0x000000000000791b */ /* 0x000ff40003800000 */
.L_x_326:
[----:B------:R-:W-:Y:S05]  /*a040*/  BSYNC B0 ;  /* 0x0000000000007941 */ /* 0x000fea0003800000 */
.L_x_325:
[----:B------:R-:W-:Y:S05]  /*a050*/  BRA `(.L_x_327) ;  /* 0xfffffff8001c7947 */ /* 0x000fea000383ffff */
.L_x_312:
[----:B0-----:R0:W1:Y:S02]  /*a060*/  SYNCS.PHASECHK.TRANS64.TRYWAIT P0, [R7+URZ], R2 ;  /* 0x00000002070075a7 */ /* 0x001064000800017f */
[----:B-1----:R-:W-:Y:S05]  /*a070*/  @!P0 NANOSLEEP.SYNCS 0x989680 ;  /* 0x009896800000895d */ /* 0x002fea0003900000 */
[----:B------:R-:W1:Y:S02]  /*a080*/  @!P0 SYNCS.PHASECHK.TRANS64 P0, [R7+URZ], R2 ;  /* 0x00000002070085a7 */ /* 0x000e64000800007f */
[----:B-1----:R-:W-:Y:S05]  /*a090*/  @!P0 BRA `(.L_x_312) ;  /* 0xfffffffc00f08947 */ /* 0x002fea000383ffff */
[----:B------:R-:W-:Y:S05]  /*a0a0*/  BRA `(.L_x_328) ;  /* 0xfffffff8005c7947 */ /* 0x000fea000383ffff */
.L_x_313:
[----:B0-----:R0:W1:Y:S02]  /*a0b0*/  SYNCS.PHASECHK.TRANS64.TRYWAIT P0, [R9+URZ], R4 ;  /* 0x00000004090075a7 */ /* 0x001064000800017f */
[----:B-1----:R-:W-:Y:S05]  /*a0c0*/  @!P0 NANOSLEEP.SYNCS 0x989680 ;  /* 0x009896800000895d */ /* 0x002fea0003900000 */
[----:B------:R-:W1:Y:S02]  /*a0d0*/  @!P0 SYNCS.PHASECHK.TRANS64 P0, [R9+URZ], R4 ;  /* 0x00000004090085a7 */ /* 0x000e64000800007f */
[----:B-1----:R-:W-:Y:S05]  /*a0e0*/  @!P0 BRA `(.L_x_313) ;  /* 0xfffffffc00f08947 */ /* 0x002fea000383ffff */
[----:B------:R-:W-:Y:S05]  /*a0f0*/  BRA `(.L_x_329) ;  /* 0xfffffff8006c7947 */ /* 0x000fea000383ffff */
.L_x_314:
[----:B0-----:R0:W1:Y:S02]  /*a100*/  SYNCS.PHASECHK.TRANS64.TRYWAIT P0, [R6+URZ], R5 ;  /* 0x00000005060075a7 */ /* 0x001064000800017f */
[----:B-1----:R-:W-:Y:S05]  /*a110*/  @!P0 NANOSLEEP.SYNCS 0x989680 ;  /* 0x009896800000895d */ /* 0x002fea0003900000 */
[----:B------:R-:W1:Y:S02]  /*a120*/  @!P0 SYNCS.PHASECHK.TRANS64 P0, [R6+URZ], R5 ;  /* 0x00000005060085a7 */ /* 0x000e64000800007f */
[----:B-1----:R-:W-:Y:S05]  /*a130*/  @!P0 BRA `(.L_x_314) ;  /* 0xfffffffc00f08947 */ /* 0x002fea000383ffff */
[----:B------:R-:W-:Y:S05]  /*a140*/  BRA `(.L_x_330) ;  /* 0xfffffff8007c7947 */ /* 0x000fea000383ffff */
.L_x_315:
[----:B0-----:R0:W1:Y:S02]  /*a150*/  SYNCS.PHASECHK.TRANS64.TRYWAIT P0, [R9+URZ], R4 ;  /* 0x00000004090075a7 */ /* 0x001064000800017f */
[----:B-1----:R-:W-:Y:S05]  /*a160*/  @!P0 NANOSLEEP.SYNCS 0x989680 ;  /* 0x009896800000895d */ /* 0x002fea0003900000 */
[----:B------:R-:W1:Y:S02]  /*a170*/  @!P0 SYNCS.PHASECHK.TRANS64 P0, [R9+URZ], R4 ;  /* 0x00000004090085a7 */ /* 0x000e64000800007f */
[----:B-1----:R-:W-:Y:S05]  /*a180*/  @!P0 BRA `(.L_x_315) ;  /* 0xfffffffc00f08947 */ /* 0x002fea000383ffff */
[----:B------:R-:W-:Y:S05]  /*a190*/  BRA `(.L_x_331) ;  /* 0xfffffff8008c7947 */ /* 0x000fea000383ffff */
.L_x_316:
[----:B0-----:R0:W1:Y:S02]  /*a1a0*/  SYNCS.PHASECHK.TRANS64.TRYWAIT P0, [R6+URZ], R5 ;  /* 0x00000005060075a7 */ /* 0x001064000800017f */
[----:B-1----:R-:W-:Y:S05]  /*a1b0*/  @!P0 NANOSLEEP.SYNCS 0x989680 ;  /* 0x009896800000895d */ /* 0x002fea0003900000 */
[----:B------:R-:W1:Y:S02]  /*a1c0*/  @!P0 SYNCS.PHASECHK.TRANS64 P0, [R6+URZ], R5 ;  /* 0x00000005060085a7 */ /* 0x000e64000800007f */
[----:B-1----:R-:W-:Y:S05]  /*a1d0*/  @!P0 BRA `(.L_x_316) ;  /* 0xfffffffc00f08947 */ /* 0x002fea000383ffff */
[----:B------:R-:W-:Y:S05]  /*a1e0*/  BRA `(.L_x_332) ;  /* 0xfffffff8009c7947 */ /* 0x000fea000383ffff */
.L_x_317:
[----:B0-----:R0:W1:Y:S02]  /*a1f0*/  SYNCS.PHASECHK.TRANS64.TRYWAIT P0, [R9+URZ], R4 ;  /* 0x00000004090075a7 */ /* 0x001064000800017f */
[----:B-1----:R-:W-:Y:S05]  /*a200*/  @!P0 NANOSLEEP.SYNCS 0x989680 ;  /* 0x009896800000895d */ /* 0x002fea0003900000 */
[----:B------:R-:W1:Y:S02]  /*a210*/  @!P0 SYNCS.PHASECHK.TRANS64 P0, [R9+URZ], R4 ;  /* 0x00000004090085a7 */ /* 0x000e64000800007f */
[----:B-1----:R-:W-:Y:S05]  /*a220*/  @!P0 BRA `(.L_x_317) ;  /* 0xfffffffc00f08947 */ /* 0x002fea000383ffff */
[----:B------:R-:W-:Y:S05]  /*a230*/  BRA `(.L_x_333) ;  /* 0xfffffff800ac7947 */ /* 0x000fea000383ffff */
.L_x_318:
[----:B0-----:R0:W1:Y:S02]  /*a240*/  SYNCS.PHASECHK.TRANS64.TRYWAIT P0, [R6+URZ], R5 ;  /* 0x00000005060075a7 */ /* 0x001064000800017f */
[----:B-1----:R-:W-:Y:S05]  /*a250*/  @!P0 NANOSLEEP.SYNCS 0x989680 ;  /* 0x009896800000895d */ /* 0x002fea0003900000 */
[----:B------:R-:W1:Y:S02]  /*a260*/  @!P0 SYNCS.PHASECHK.TRANS64 P0, [R6+URZ], R5 ;  /* 0x00000005060085a7 */ /* 0x000e64000800007f */
[----:B-1----:R-:W-:Y:S05]  /*a270*/  @!P0 BRA `(.L_x_318) ;  /* 0xfffffffc00f08947 */ /* 0x002fea000383ffff */
[----:B------:R-:W-:Y:S05]  /*a280*/  BRA `(.L_x_334) ;  /* 0xfffffff800bc7947 */ /* 0x000fea000383ffff */
.L_x_319:
[----:B-1----:R1:W2:Y:S02]  /*a290*/  SYNCS.PHASECHK.TRANS64.TRYWAIT P0, [R9+URZ], R4 ;  /* 0x00000004090075a7 */ /* 0x0022a4000800017f */
[----:B--2---:R-:W-:Y:S05]  /*a2a0*/  @!P0 NANOSLEEP.SYNCS 0x989680 ;  /* 0x009896800000895d */ /* 0x004fea0003900000 */
[----:B------:R-:W2:Y:S02]  /*a2b0*/  @!P0 SYNCS.PHASECHK.TRANS64 P0, [R9+URZ], R4 ;  /* 0x00000004090085a7 */ /* 0x000ea4000800007f */
[----:B--2---:R-:W-:Y:S05]  /*a2c0*/  @!P0 BRA `(.L_x_319) ;  /* 0xfffffffc00f08947 */ /* 0x004fea000383ffff */
[----:B------:R-:W-:Y:S05]  /*a2d0*/  BRA `(.L_x_335) ;  /* 0xfffffff800c47947 */ /* 0x000fea000383ffff */
.L_x_336:
[----:B------:R-:W-:-:S00]  /*a2e0*/  BRA `(.L_x_336) ;  /* 0xfffffffc00fc7947 */ /* 0x000fc0000383ffff */
[----:B------:R-:W-:-:S00]  /*a2f0*/  NOP ;  /* 0x0000000000007918 */ /* 0x000fc00000000000 */
        /* <DEDUP_REMOVED lines=8> */
.L_x_337:


//--------------------- .nv.global.init           --------------------------
	.section	.nv.global.init,"aw",@progbits
.nv.global.init:
	.type		$str$22,@object
	.size		$str$22,($str$23 - $str$22)
$str$22:
        /*0000*/ 	.byte	0x6b, 0x5f, 0x74, 0x69, 0x6c, 0x65, 0x5f, 0x63, 0x6f, 0x75, 0x6e, 0x74, 0x20, 0x3e, 0x3d, 0x20
        /*0010*/ 	.byte	0x31, 0x00
	.type		$str$23,@object
	.size		$str$23,(__unnamed_1 - $str$23)
$str$23:
        /*0012*/ 	.byte	0x2f, 0x74, 0x6d, 0x70, 0x2f, 0x63, 0x75, 0x74, 0x6c, 0x61, 0x73, 0x73, 0x5f, 0x73, 0x77, 0x65
        /*0022*/ 	.byte	0x65, 0x70, 0x5f, 0x73, 0x72, 0x63, 0x2f, 0x69, 0x6e, 0x63, 0x6c, 0x75, 0x64, 0x65, 0x2f, 0x63
        /*0032*/ 	.byte	0x75, 0x74, 0x6c, 0x61, 0x73, 0x73, 0x2f, 0x67, 0x65, 0x6d, 0x6d, 0x2f, 0x63, 0x6f, 0x6c, 0x6c
        /*0042*/ 	.byte	0x65, 0x63, 0x74, 0x69, 0x76, 0x65, 0x2f, 0x73, 0x6d, 0x39, 0x30, 0x5f, 0x6d, 0x6d, 0x61, 0x5f
        /*0052*/ 	.byte	0x74, 0x6d, 0x61, 0x5f, 0x67, 0x6d, 0x6d, 0x61, 0x5f, 0x73, 0x73, 0x5f, 0x77, 0x61, 0x72, 0x70
        /*0062*/ 	.byte	0x73, 0x70, 0x65, 0x63, 0x69, 0x61, 0x6c, 0x69, 0x7a, 0x65, 0x64, 0x2e, 0x68, 0x70, 0x70, 0x00
	.type		__unnamed_1,@object
	.size		__unnamed_1,(.L_0 - __unnamed_1)
__unnamed_1:
        /*0072*/ 	.byte	0x76, 0x6f, 0x69, 0x64, 0x20, 0x63, 0x75, 0x74, 0x6c, 0x61, 0x73, 0x73, 0x3a, 0x3a, 0x67, 0x65
        /* <DEDUP_REMOVED lines=172> */
.L_0:


//--------------------- .nv.shared._ZN7cutlass13device_kernelINS_4gemm6kernel13GemmUniversalIN4cute5tupleIJiiiiEEENS1_10collective13CollectiveMmaINS1_34MainloopSm90TmaGmmaWarpSpecializedILi9ENS5_IJNS4_1CILi1EEESB_SB_EEENS1_35KernelTmaWarpSpecializedCooperativeEEENS5_IJNSA_ILi128EEENSA_ILi256EEENSA_ILi64EEEEEEaNS5_IJlSB_lEEEaSJ_NS4_8TiledMMAINS4_8MMA_AtomIJNS4_4SM904GMMA27MMA_64x256x32_S32S8S8_SS_TNEEEENS4_6LayoutINS5_IJNSA_ILi2EEESB_SB_EEENS5_IJSB_NSA_ILi0EEEST_EEEEENS5_IJNS4_10UnderscoreESW_SW_EEEEENS4_13SM90_TMA_LOADENS4_14ComposedLayoutINS4_7SwizzleILi2ELi4ELi3EEENS4_18smem_ptr_flag_bitsILi8EEENSQ_INS5_IJNSA_ILi8EEESH_EEENS5_IJSH_SB_EEEEEEEvNS4_8identityESZ_S19_vS1A_EENS_8epilogue10collective6detail29Sm90TmaWarpSpecializedAdapterINS1D_15DefaultEpilogueIaSJ_SJ_NS1C_6thread17LinearCombinationIaLi1EiiLNS1H_9ScaleType4KindE0ELNS_15FloatRoundStyleE2EaEENS1_15EpilogueDefaultEEEEEvvEEEEvNT_6ParamsE --------------------------
	.section	.nv.shared._ZN7cutlass13device_kernelINS_4gemm6kernel13GemmUniversalIN4cute5tupleIJiiiiEEENS1_10collective13CollectiveMmaINS1_34MainloopSm90TmaGmmaWarpSpecializedILi9ENS5_IJNS4_1CILi1EEESB_SB_EEENS1_35KernelTmaWarpSpecializedCooperativeEEENS5_IJNSA_ILi128EEENSA_ILi256EEENSA_ILi64EEEEEEaNS5_IJlSB_lEEEaSJ_NS4_8TiledMMAINS4_8MMA_AtomIJNS4_4SM904GMMA27MMA_64x256x32_S32S8S8_SS_TNEEEENS4_6LayoutINS5_IJNSA_ILi2EEESB_SB_EEENS5_IJSB_NSA_ILi0EEEST_EEEEENS5_IJNS4_10UnderscoreESW_SW_EEEEENS4_13SM90_TMA_LOADENS4_14ComposedLayoutINS4_7SwizzleILi2ELi4ELi3EEENS4_18smem_ptr_flag_bitsILi8EEENSQ_INS5_IJNSA_ILi8EEESH_EEENS5_IJSH_SB_EEEEEEEvNS4_8identityESZ_S19_vS1A_EENS_8epilogue10collective6detail29Sm90TmaWarpSpecializedAdapterINS1D_15DefaultEpilogueIaSJ_SJ_NS1C_6thread17LinearCombinationIaLi1EiiLNS1H_9ScaleType4KindE0ELNS_15FloatRoundStyleE2EaEENS1_15EpilogueDefaultEEEEEvvEEEEvNT_6ParamsE,"aw",@nobits
	.sectionflags	@""
	.align	16
	.zero		1024


//--------------------- .nv.shared.reserved.0     --------------------------
	.section	.nv.shared.reserved.0,"aw",@nobits
	.weak		__nv_reservedSMEM_offset_0_alias
	.size		__nv_reservedSMEM_offset_0_alias, 0, 0
	.other		__nv_reservedSMEM_offset_0_alias,@"STO_CUDA_RESERVED_SHARED STV_DEFAULT"
__nv_reservedSMEM_offset_0_alias:
	.zero		0


//--------------------- .nv.global                --------------------------
	.section	.nv.global,"aw",@nobits
.nv.global:
	.type		_ZN40_INTERNAL_e7119f5d_4_k_cu_a65c5bf3_327764cute1_E,@object
	.size		_ZN40_INTERNAL_e7119f5d_4_k_cu_a65c5bf3_327764cute1_E,(_ZN40_INTERNAL_e7119f5d_4_k_cu_a65c5bf3_327764cuda3std3__45__cpo6cbeginE - _ZN40_INTERNAL_e7119f5d_4_k_cu_a65c5bf3_327764cute1_E)
_ZN40_INTERNAL_e7119f5d_4_k_cu_a65c5bf3_327764cute1_E:
	.zero		1
	.type		_ZN40_INTERNAL_e7119f5d_4_k_cu_a65c5bf3_327764cuda3std3__45__cpo6cbeginE,@object
	.size		_ZN40_INTERNAL_e7119f5d_4_k_cu_a65c5bf3_327764cuda3std3__45__cpo6cbeginE,(_ZN40_INTERNAL_e7119f5d_4_k_cu_a65c5bf3_327764cuda3std3__48in_placeE - _ZN40_INTERNAL_e7119f5d_4_k_cu_a65c5bf3_327764cuda3std3__45__cpo6cbeginE)
_ZN40_INTERNAL_e7119f5d_4_k_cu_a65c5bf3_327764cuda3std3__45__cpo6cbeginE:
	.zero		1
	.type		_ZN40_INTERNAL_e7119f5d_4_k_cu_a65c5bf3_327764cuda3std3__48in_placeE,@object
	.size		_ZN40_INTERNAL_e7119f5d_4_k_cu_a65c5bf3_327764cuda3std3__48in_placeE,(_ZN40_INTERNAL_e7119f5d_4_k_cu_a65c5bf3_327764cuda3std6ranges3__45__cpo9iter_moveE - _ZN40_INTERNAL_e7119f5d_4_k_cu_a65c5bf3_327764cuda3std3__48in_placeE)
_ZN40_INTERNAL_e7119f5d_4_k_cu_a65c5bf3_327764cuda3std3__48in_placeE:
	.zero		1
	.type		_ZN40_INTERNAL_e7119f5d_4_k_cu_a65c5bf3_327764cuda3std6ranges3__45__cpo9iter_moveE,@object
	.size		_ZN40_INTERNAL_e7119f5d_4_k_cu_a65c5bf3_327764cuda3std6ranges3__45__cpo9iter_moveE,(_ZN40_INTERNAL_e7119f5d_4_k_cu_a65c5bf3_327764cuda3std3__45__cpo5beginE - _ZN40_INTERNAL_e7119f5d_4_k_cu_a65c5bf3_327764cuda3std6ranges3__45__cpo9iter_moveE)
_ZN40_INTERNAL_e7119f5d_4_k_cu_a65c5bf3_327764cuda3std6ranges3__45__cpo9iter_moveE:
	.zero		1
	.type		_ZN40_INTERNAL_e7119f5d_4_k_cu_a65c5bf3_327764cuda3std3__45__cpo5beginE,@object
	.size		_ZN40_INTERNAL_e7119f5d_4_k_cu_a65c5bf3_327764cuda3std3__45__cpo5beginE,(_ZN40_INTERNAL_e7119f5d_4_k_cu_a65c5bf3_327764cuda3std3__442_GLOBAL__N__e7119f5d_4_k_cu_a65c5bf3_327766ignoreE - _ZN40_INTERNAL_e7119f5d_4_k_cu_a65c5bf3_327764cuda3std3__45__cpo5beginE)
_ZN40_INTERNAL_e7119f5d_4_k_cu_a65c5bf3_327764cuda3std3__45__cpo5beginE:
	.zero		1
	.type		_ZN40_INTERNAL_e7119f5d_4_k_cu_a65c5bf3_327764cuda3std3__442_GLOBAL__N__e7119f5d_4_k_cu_a65c5bf3_327766ignoreE,@object
	.size		_ZN40_INTERNAL_e7119f5d_4_k_cu_a65c5bf3_327764cuda3std3__442_GLOBAL__N__e7119f5d_4_k_cu_a65c5bf3_327766ignoreE,(_ZN40_INTERNAL_e7119f5d_4_k_cu_a65c5bf3_327764cute7productE - _ZN40_INTERNAL_e7119f5d_4_k_cu_a65c5bf3_327764cuda3std3__442_GLOBAL__N__e7119f5d_4_k_cu_a65c5bf3_327766ignoreE)
_ZN40_INTERNAL_e7119f5d_4_k_cu_a65c5bf3_327764cuda3std3__442_GLOBAL__N__e7119f5d_4_k_cu_a65c5bf3_327766ignoreE:
	.zero		1
	.type		_ZN40_INTERNAL_e7119f5d_4_k_cu_a65c5bf3_327764cute7productE,@object
	.size		_ZN40_INTERNAL_e7119f5d_4_k_cu_a65c5bf3_327764cute7productE,(_ZN40_INTERNAL_e7119f5d_4_k_cu_a65c5bf3_327764cuda3std3__45__cpo3endE - _ZN40_INTERNAL_e7119f5d_4_k_cu_a65c5bf3_327764cute7productE)
_ZN40_INTERNAL_e7119f5d_4_k_cu_a65c5bf3_327764cute7productE:
	.zero		1
	.type		_ZN40_INTERNAL_e7119f5d_4_k_cu_a65c5bf3_327764cuda3std3__45__cpo3endE,@object
	.size		_ZN40_INTERNAL_e7119f5d_4_k_cu_a65c5bf3_327764cuda3std3__45__cpo3endE,(_ZN40_INTERNAL_e7119f5d_4_k_cu_a65c5bf3_327764cuda3std3__419piecewise_constructE - _ZN40_INTERNAL_e7119f5d_4_k_cu_a65c5bf3_327764cuda3std3__45__cpo3endE)
_ZN40_INTERNAL_e7119f5d_4_k_cu_a65c5bf3_327764cuda3std3__45__cpo3endE:
	.zero		1
	.type		_ZN40_INTERNAL_e7119f5d_4_k_cu_a65c5bf3_327764cuda3std3__419piecewise_constructE,@object
	.size		_ZN40_INTERNAL_e7119f5d_4_k_cu_a65c5bf3_327764cuda3std3__419piecewise_constructE,(_ZN40_INTERNAL_e7119f5d_4_k_cu_a65c5bf3_327764cuda3std3__45__cpo4cendE - _ZN40_INTERNAL_e7119f5d_4_k_cu_a65c5bf3_327764cuda3std3__419piecewise_constructE)
_ZN40_INTERNAL_e7119f5d_4_k_cu_a65c5bf3_327764cuda3std3__419piecewise_constructE:
	.zero		1
	.type		_ZN40_INTERNAL_e7119f5d_4_k_cu_a65c5bf3_327764cuda3std3__45__cpo4cendE,@object
	.size		_ZN40_INTERNAL_e7119f5d_4_k_cu_a65c5bf3_327764cuda3std3__45__cpo4cendE,(_ZN40_INTERNAL_e7119f5d_4_k_cu_a65c5bf3_327764cuda3std6ranges3__45__cpo4swapE - _ZN40_INTERNAL_e7119f5d_4_k_cu_a65c5bf3_327764cuda3std3__45__cpo4cendE)
_ZN40_INTERNAL_e7119f5d_4_k_cu_a65c5bf3_327764cuda3std3__45__cpo4cendE:
	.zero		1
	.type		_ZN40_INTERNAL_e7119f5d_4_k_cu_a65c5bf3_327764cuda3std6ranges3__45__cpo4swapE,@object
	.size		_ZN40_INTERNAL_e7119f5d_4_k_cu_a65c5bf3_327764cuda3std6ranges3__45__cpo4swapE,(.L_8 - _ZN40_INTERNAL_e7119f5d_4_k_cu_a65c5bf3_327764cuda3std6ranges3__45__cpo4swapE)
_ZN40_INTERNAL_e7119f5d_4_k_cu_a65c5bf3_327764cuda3std6ranges3__45__cpo4swapE:
	.zero		1
.L_8:


//--------------------- .nv.constant0._ZN7cutlass13device_kernelINS_4gemm6kernel13GemmUniversalIN4cute5tupleIJiiiiEEENS1_10collective13CollectiveMmaINS1_34MainloopSm90TmaGmmaWarpSpecializedILi9ENS5_IJNS4_1CILi1EEESB_SB_EEENS1_35KernelTmaWarpSpecializedCooperativeEEENS5_IJNSA_ILi128EEENSA_ILi256EEENSA_ILi64EEEEEEaNS5_IJlSB_lEEEaSJ_NS4_8TiledMMAINS4_8MMA_AtomIJNS4_4SM904GMMA27MMA_64x256x32_S32S8S8_SS_TNEEEENS4_6LayoutINS5_IJNSA_ILi2EEESB_SB_EEENS5_IJSB_NSA_ILi0EEEST_EEEEENS5_IJNS4_10UnderscoreESW_SW_EEEEENS4_13SM90_TMA_LOADENS4_14ComposedLayoutINS4_7SwizzleILi2ELi4ELi3EEENS4_18smem_ptr_flag_bitsILi8EEENSQ_INS5_IJNSA_ILi8EEESH_EEENS5_IJSH_SB_EEEEEEEvNS4_8identityESZ_S19_vS1A_EENS_8epilogue10collective6detail29Sm90TmaWarpSpecializedAdapterINS1D_15DefaultEpilogueIaSJ_SJ_NS1C_6thread17LinearCombinationIaLi1EiiLNS1H_9ScaleType4KindE0ELNS_15FloatRoundStyleE2EaEENS1_15EpilogueDefaultEEEEEvvEEEEvNT_6ParamsE --------------------------
	.section	.nv.constant0._ZN7cutlass13device_kernelINS_4gemm6kernel13GemmUniversalIN4cute5tupleIJiiiiEEENS1_10collective13CollectiveMmaINS1_34MainloopSm90TmaGmmaWarpSpecializedILi9ENS5_IJNS4_1CILi1EEESB_SB_EEENS1_35KernelTmaWarpSpecializedCooperativeEEENS5_IJNSA_ILi128EEENSA_ILi256EEENSA_ILi64EEEEEEaNS5_IJlSB_lEEEaSJ_NS4_8TiledMMAINS4_8MMA_AtomIJNS4_4SM904GMMA27MMA_64x256x32_S32S8S8_SS_TNEEEENS4_6LayoutINS5_IJNSA_ILi2EEESB_SB_EEENS5_IJSB_NSA_ILi0EEEST_EEEEENS5_IJNS4_10UnderscoreESW_SW_EEEEENS4_13SM90_TMA_LOADENS4_14ComposedLayoutINS4_7SwizzleILi2ELi4ELi3EEENS4_18smem_ptr_flag_bitsILi8EEENSQ_INS5_IJNSA_ILi8EEESH_EEENS5_IJSH_SB_EEEEEEEvNS4_8identityESZ_S19_vS1A_EENS_8epilogue10collective6detail29Sm90TmaWarpSpecializedAdapterINS1D_15DefaultEpilogueIaSJ_SJ_NS1C_6thread17LinearCombinationIaLi1EiiLNS1H_9ScaleType4KindE0ELNS_15FloatRoundStyleE2EaEENS1_15EpilogueDefaultEEEEEvvEEEEvNT_6ParamsE,"a",@progbits
	.sectionflags	@""
	.align	4
.nv.constant0._ZN7cutlass13device_kernelINS_4gemm6kernel13GemmUniversalIN4cute5tupleIJiiiiEEENS1_10collective13CollectiveMmaINS1_34MainloopSm90TmaGmmaWarpSpecializedILi9ENS5_IJNS4_1CILi1EEESB_SB_EEENS1_35KernelTmaWarpSpecializedCooperativeEEENS5_IJNSA_ILi128EEENSA_ILi256EEENSA_ILi64EEEEEEaNS5_IJlSB_lEEEaSJ_NS4_8TiledMMAINS4_8MMA_AtomIJNS4_4SM904GMMA27MMA_64x256x32_S32S8S8_SS_TNEEEENS4_6LayoutINS5_IJNSA_ILi2EEESB_SB_EEENS5_IJSB_NSA_ILi0EEEST_EEEEENS5_IJNS4_10UnderscoreESW_SW_EEEEENS4_13SM90_TMA_LOADENS4_14ComposedLayoutINS4_7SwizzleILi2ELi4ELi3EEENS4_18smem_ptr_flag_bitsILi8EEENSQ_INS5_IJNSA_ILi8EEESH_EEENS5_IJSH_SB_EEEEEEEvNS4_8identityESZ_S19_vS1A_EENS_8epilogue10collective6detail29Sm90TmaWarpSpecializedAdapterINS1D_15DefaultEpilogueIaSJ_SJ_NS1C_6thread17LinearCombinationIaLi1EiiLNS1H_9ScaleType4KindE0ELNS_15FloatRoundStyleE2EaEENS1_15EpilogueDefaultEEEEEvvEEEEvNT_6ParamsE:
	.zero		1664


//--------------------- SYMBOLS --------------------------

	.type		.nv.reservedSmem.offset0,@object
	.size		.nv.reservedSmem.offset0,0x4
	.type		__assertfail,@function
